//
// Generated by NVIDIA NVVM Compiler
//
// Compiler Build ID: CL-36424714
// Cuda compilation tools, release 13.0, V13.0.88
// Based on NVVM 20.0.0
//

.version 9.0
.target sm_100
.address_size 64

	// .globl	_Z14gemv_kernel_v2iifPKfiS0_ifPfi

.visible .entry _Z14gemv_kernel_v2iifPKfiS0_ifPfi(
	.param .u32 _Z14gemv_kernel_v2iifPKfiS0_ifPfi_param_0,
	.param .u32 _Z14gemv_kernel_v2iifPKfiS0_ifPfi_param_1,
	.param .f32 _Z14gemv_kernel_v2iifPKfiS0_ifPfi_param_2,
	.param .u64 .ptr .align 1 _Z14gemv_kernel_v2iifPKfiS0_ifPfi_param_3,
	.param .u32 _Z14gemv_kernel_v2iifPKfiS0_ifPfi_param_4,
	.param .u64 .ptr .align 1 _Z14gemv_kernel_v2iifPKfiS0_ifPfi_param_5,
	.param .u32 _Z14gemv_kernel_v2iifPKfiS0_ifPfi_param_6,
	.param .f32 _Z14gemv_kernel_v2iifPKfiS0_ifPfi_param_7,
	.param .u64 .ptr .align 1 _Z14gemv_kernel_v2iifPKfiS0_ifPfi_param_8,
	.param .u32 _Z14gemv_kernel_v2iifPKfiS0_ifPfi_param_9
)
{
	.reg .pred 	%p<21>;
	.reg .b32 	%r<120>;
	.reg .b32 	%f<318>;
	.reg .b64 	%rd<107>;

	ld.param.u32 	%r69, [_Z14gemv_kernel_v2iifPKfiS0_ifPfi_param_0];
	ld.param.u32 	%r65, [_Z14gemv_kernel_v2iifPKfiS0_ifPfi_param_1];
	ld.param.u64 	%rd8, [_Z14gemv_kernel_v2iifPKfiS0_ifPfi_param_3];
	ld.param.u32 	%r66, [_Z14gemv_kernel_v2iifPKfiS0_ifPfi_param_4];
	ld.param.u64 	%rd9, [_Z14gemv_kernel_v2iifPKfiS0_ifPfi_param_5];
	ld.param.u32 	%r67, [_Z14gemv_kernel_v2iifPKfiS0_ifPfi_param_6];
	cvta.to.global.u64 	%rd1, %rd9;
	mov.u32 	%r70, %ctaid.x;
	mov.u32 	%r71, %ntid.x;
	mov.u32 	%r72, %tid.x;
	mad.lo.s32 	%r1, %r70, %r71, %r72;
	setp.ge.s32 	%p1, %r1, %r69;
	@%p1 bra 	$L__BB0_27;
	cvta.to.global.u64 	%rd2, %rd8;
	mul.lo.s32 	%r2, %r66, %r1;
	mul.wide.s32 	%rd11, %r2, 4;
	add.s64 	%rd12, %rd8, %rd11;
	setp.lt.s32 	%p2, %r65, 4;
	or.b64  	%rd13, %rd12, %rd9;
	and.b64  	%rd14, %rd13, 15;
	setp.ne.s64 	%p3, %rd14, 0;
	mov.b32 	%r115, 0;
	mov.f32 	%f317, 0f00000000;
	or.pred  	%p4, %p2, %p3;
	@%p4 bra 	$L__BB0_13;
	add.s32 	%r3, %r65, -4;
	shr.u32 	%r75, %r3, 2;
	add.s32 	%r4, %r75, 1;
	setp.lt.u32 	%p5, %r3, 28;
	mov.f32 	%f317, 0f00000000;
	mov.b32 	%r108, 0;
	@%p5 bra 	$L__BB0_5;
	mul.lo.s32 	%r106, %r67, 28;
	mul.lo.s32 	%r105, %r67, 24;
	shl.b32 	%r104, %r67, 4;
	mul.lo.s32 	%r103, %r67, 20;
	mul.lo.s32 	%r102, %r67, 12;
	shl.b32 	%r101, %r67, 3;
	shl.b32 	%r100, %r67, 2;
	and.b32  	%r77, %r4, 2147483640;
	neg.s32 	%r98, %r77;
	mov.f32 	%f317, 0f00000000;
	mov.b32 	%r99, 0;
	add.s64 	%rd16, %rd2, %rd11;
	mov.u32 	%r108, %r99;
$L__BB0_4:
	.pragma "nounroll";
	mul.wide.u32 	%rd17, %r108, 4;
	add.s64 	%rd18, %rd16, %rd17;
	ld.global.v4.f32 	{%f32, %f33, %f34, %f35}, [%rd18];
	mul.wide.s32 	%rd19, %r99, 4;
	add.s64 	%rd20, %rd1, %rd19;
	ld.global.v4.f32 	{%f36, %f37, %f38, %f39}, [%rd20];
	fma.rn.f32 	%f40, %f32, %f36, %f317;
	fma.rn.f32 	%f41, %f33, %f37, %f40;
	fma.rn.f32 	%f42, %f34, %f38, %f41;
	fma.rn.f32 	%f43, %f35, %f39, %f42;
	ld.global.v4.f32 	{%f44, %f45, %f46, %f47}, [%rd18+16];
	mul.wide.s32 	%rd21, %r100, 4;
	add.s64 	%rd22, %rd1, %rd21;
	ld.global.v4.f32 	{%f48, %f49, %f50, %f51}, [%rd22];
	fma.rn.f32 	%f52, %f44, %f48, %f43;
	fma.rn.f32 	%f53, %f45, %f49, %f52;
	fma.rn.f32 	%f54, %f46, %f50, %f53;
	fma.rn.f32 	%f55, %f47, %f51, %f54;
	ld.global.v4.f32 	{%f56, %f57, %f58, %f59}, [%rd18+32];
	mul.wide.s32 	%rd23, %r101, 4;
	add.s64 	%rd24, %rd1, %rd23;
	ld.global.v4.f32 	{%f60, %f61, %f62, %f63}, [%rd24];
	fma.rn.f32 	%f64, %f56, %f60, %f55;
	fma.rn.f32 	%f65, %f57, %f61, %f64;
	fma.rn.f32 	%f66, %f58, %f62, %f65;
	fma.rn.f32 	%f67, %f59, %f63, %f66;
	ld.global.v4.f32 	{%f68, %f69, %f70, %f71}, [%rd18+48];
	mul.wide.s32 	%rd25, %r102, 4;
	add.s64 	%rd26, %rd1, %rd25;
	ld.global.v4.f32 	{%f72, %f73, %f74, %f75}, [%rd26];
	fma.rn.f32 	%f76, %f68, %f72, %f67;
	fma.rn.f32 	%f77, %f69, %f73, %f76;
	fma.rn.f32 	%f78, %f70, %f74, %f77;
	fma.rn.f32 	%f79, %f71, %f75, %f78;
	ld.global.v4.f32 	{%f80, %f81, %f82, %f83}, [%rd18+64];
	mul.wide.s32 	%rd27, %r104, 4;
	add.s64 	%rd28, %rd1, %rd27;
	ld.global.v4.f32 	{%f84, %f85, %f86, %f87}, [%rd28];
	fma.rn.f32 	%f88, %f80, %f84, %f79;
	fma.rn.f32 	%f89, %f81, %f85, %f88;
	fma.rn.f32 	%f90, %f82, %f86, %f89;
	fma.rn.f32 	%f91, %f83, %f87, %f90;
	ld.global.v4.f32 	{%f92, %f93, %f94, %f95}, [%rd18+80];
	mul.wide.s32 	%rd29, %r103, 4;
	add.s64 	%rd30, %rd1, %rd29;
	ld.global.v4.f32 	{%f96, %f97, %f98, %f99}, [%rd30];
	fma.rn.f32 	%f100, %f92, %f96, %f91;
	fma.rn.f32 	%f101, %f93, %f97, %f100;
	fma.rn.f32 	%f102, %f94, %f98, %f101;
	fma.rn.f32 	%f103, %f95, %f99, %f102;
	ld.global.v4.f32 	{%f104, %f105, %f106, %f107}, [%rd18+96];
	mul.wide.s32 	%rd31, %r105, 4;
	add.s64 	%rd32, %rd1, %rd31;
	ld.global.v4.f32 	{%f108, %f109, %f110, %f111}, [%rd32];
	fma.rn.f32 	%f112, %f104, %f108, %f103;
	fma.rn.f32 	%f113, %f105, %f109, %f112;
	fma.rn.f32 	%f114, %f106, %f110, %f113;
	fma.rn.f32 	%f115, %f107, %f111, %f114;
	ld.global.v4.f32 	{%f116, %f117, %f118, %f119}, [%rd18+112];
	mul.wide.s32 	%rd33, %r106, 4;
	add.s64 	%rd34, %rd1, %rd33;
	ld.global.v4.f32 	{%f120, %f121, %f122, %f123}, [%rd34];
	fma.rn.f32 	%f124, %f116, %f120, %f115;
	fma.rn.f32 	%f125, %f117, %f121, %f124;
	fma.rn.f32 	%f126, %f118, %f122, %f125;
	fma.rn.f32 	%f317, %f119, %f123, %f126;
	add.s32 	%r108, %r108, 32;
	shl.b32 	%r78, %r67, 5;
	add.s32 	%r106, %r106, %r78;
	add.s32 	%r105, %r105, %r78;
	add.s32 	%r104, %r104, %r78;
	add.s32 	%r103, %r103, %r78;
	add.s32 	%r102, %r102, %r78;
	add.s32 	%r101, %r101, %r78;
	add.s32 	%r100, %r100, %r78;
	add.s32 	%r99, %r99, %r78;
	add.s32 	%r98, %r98, 8;
	setp.ne.s32 	%p6, %r98, 0;
	@%p6 bra 	$L__BB0_4;
$L__BB0_5:
	and.b32  	%r79, %r3, -4;
	add.s32 	%r115, %r79, 4;
	and.b32  	%r35, %r4, 7;
	setp.eq.s32 	%p7, %r35, 0;
	@%p7 bra 	$L__BB0_13;
	mul.wide.s32 	%rd35, %r2, 4;
	add.s64 	%rd3, %rd2, %rd35;
	setp.lt.u32 	%p8, %r35, 4;
	@%p8 bra 	$L__BB0_8;
	mul.wide.u32 	%rd36, %r108, 4;
	add.s64 	%rd37, %rd3, %rd36;
	ld.global.v4.f32 	{%f128, %f129, %f130, %f131}, [%rd37];
	mul.lo.s32 	%r80, %r108, %r67;
	mul.wide.s32 	%rd38, %r80, 4;
	add.s64 	%rd39, %rd1, %rd38;
	ld.global.v4.f32 	{%f132, %f133, %f134, %f135}, [%rd39];
	fma.rn.f32 	%f136, %f128, %f132, %f317;
	fma.rn.f32 	%f137, %f129, %f133, %f136;
	fma.rn.f32 	%f138, %f130, %f134, %f137;
	fma.rn.f32 	%f139, %f131, %f135, %f138;
	ld.global.v4.f32 	{%f140, %f141, %f142, %f143}, [%rd37+16];
	shl.b32 	%r81, %r67, 2;
	add.s32 	%r82, %r80, %r81;
	mul.wide.s32 	%rd40, %r82, 4;
	add.s64 	%rd41, %rd1, %rd40;
	ld.global.v4.f32 	{%f144, %f145, %f146, %f147}, [%rd41];
	fma.rn.f32 	%f148, %f140, %f144, %f139;
	fma.rn.f32 	%f149, %f141, %f145, %f148;
	fma.rn.f32 	%f150, %f142, %f146, %f149;
	fma.rn.f32 	%f151, %f143, %f147, %f150;
	ld.global.v4.f32 	{%f152, %f153, %f154, %f155}, [%rd37+32];
	shl.b32 	%r83, %r67, 3;
	add.s32 	%r84, %r83, %r80;
	mul.wide.s32 	%rd42, %r84, 4;
	add.s64 	%rd43, %rd1, %rd42;
	ld.global.v4.f32 	{%f156, %f157, %f158, %f159}, [%rd43];
	fma.rn.f32 	%f160, %f152, %f156, %f151;
	fma.rn.f32 	%f161, %f153, %f157, %f160;
	fma.rn.f32 	%f162, %f154, %f158, %f161;
	fma.rn.f32 	%f163, %f155, %f159, %f162;
	ld.global.v4.f32 	{%f164, %f165, %f166, %f167}, [%rd37+48];
	add.s32 	%r85, %r84, %r81;
	mul.wide.s32 	%rd44, %r85, 4;
	add.s64 	%rd45, %rd1, %rd44;
	ld.global.v4.f32 	{%f168, %f169, %f170, %f171}, [%rd45];
	fma.rn.f32 	%f172, %f164, %f168, %f163;
	fma.rn.f32 	%f173, %f165, %f169, %f172;
	fma.rn.f32 	%f174, %f166, %f170, %f173;
	fma.rn.f32 	%f317, %f167, %f171, %f174;
	add.s32 	%r108, %r108, 16;
$L__BB0_8:
	and.b32  	%r86, %r4, 3;
	setp.eq.s32 	%p9, %r86, 0;
	@%p9 bra 	$L__BB0_13;
	setp.eq.s32 	%p10, %r86, 1;
	@%p10 bra 	$L__BB0_11;
	mul.wide.u32 	%rd46, %r108, 4;
	add.s64 	%rd47, %rd3, %rd46;
	ld.global.v4.f32 	{%f176, %f177, %f178, %f179}, [%rd47];
	mul.lo.s32 	%r87, %r108, %r67;
	mul.wide.s32 	%rd48, %r87, 4;
	add.s64 	%rd49, %rd1, %rd48;
	ld.global.v4.f32 	{%f180, %f181, %f182, %f183}, [%rd49];
	fma.rn.f32 	%f184, %f176, %f180, %f317;
	fma.rn.f32 	%f185, %f177, %f181, %f184;
	fma.rn.f32 	%f186, %f178, %f182, %f185;
	fma.rn.f32 	%f187, %f179, %f183, %f186;
	ld.global.v4.f32 	{%f188, %f189, %f190, %f191}, [%rd47+16];
	shl.b32 	%r88, %r67, 2;
	add.s32 	%r89, %r87, %r88;
	mul.wide.s32 	%rd50, %r89, 4;
	add.s64 	%rd51, %rd1, %rd50;
	ld.global.v4.f32 	{%f192, %f193, %f194, %f195}, [%rd51];
	fma.rn.f32 	%f196, %f188, %f192, %f187;
	fma.rn.f32 	%f197, %f189, %f193, %f196;
	fma.rn.f32 	%f198, %f190, %f194, %f197;
	fma.rn.f32 	%f317, %f191, %f195, %f198;
	add.s32 	%r108, %r108, 8;
$L__BB0_11:
	and.b32  	%r90, %r3, 4;
	setp.ne.s32 	%p11, %r90, 0;
	@%p11 bra 	$L__BB0_13;
	mul.wide.u32 	%rd52, %r108, 4;
	add.s64 	%rd53, %rd3, %rd52;
	ld.global.v4.f32 	{%f199, %f200, %f201, %f202}, [%rd53];
	mul.lo.s32 	%r91, %r108, %r67;
	mul.wide.s32 	%rd54, %r91, 4;
	add.s64 	%rd55, %rd1, %rd54;
	ld.global.v4.f32 	{%f203, %f204, %f205, %f206}, [%rd55];
	fma.rn.f32 	%f207, %f199, %f203, %f317;
	fma.rn.f32 	%f208, %f200, %f204, %f207;
	fma.rn.f32 	%f209, %f201, %f205, %f208;
	fma.rn.f32 	%f317, %f202, %f206, %f209;
$L__BB0_13:
	setp.ge.s32 	%p12, %r115, %r65;
	@%p12 bra 	$L__BB0_26;
	mul.wide.s32 	%rd56, %r2, 4;
	add.s64 	%rd4, %rd2, %rd56;
	sub.s32 	%r41, %r65, %r115;
	and.b32  	%r42, %r41, 15;
	sub.s32 	%r92, %r115, %r65;
	setp.gt.u32 	%p13, %r92, -16;
	@%p13 bra 	$L__BB0_17;
	mul.lo.s32 	%r113, %r115, %r67;
	shl.b32 	%r44, %r67, 4;
	and.b32  	%r93, %r41, -16;
	neg.s32 	%r112, %r93;
	mul.wide.s32 	%rd61, %r67, 4;
$L__BB0_16:
	.pragma "nounroll";
	mul.wide.u32 	%rd57, %r115, 4;
	add.s64 	%rd58, %rd4, %rd57;
	ld.global.f32 	%f211, [%rd58];
	mul.wide.s32 	%rd59, %r113, 4;
	add.s64 	%rd60, %rd1, %rd59;
	ld.global.f32 	%f212, [%rd60];
	fma.rn.f32 	%f213, %f211, %f212, %f317;
	ld.global.f32 	%f214, [%rd58+4];
	add.s64 	%rd62, %rd60, %rd61;
	ld.global.f32 	%f215, [%rd62];
	fma.rn.f32 	%f216, %f214, %f215, %f213;
	ld.global.f32 	%f217, [%rd58+8];
	add.s64 	%rd63, %rd62, %rd61;
	ld.global.f32 	%f218, [%rd63];
	fma.rn.f32 	%f219, %f217, %f218, %f216;
	ld.global.f32 	%f220, [%rd58+12];
	add.s64 	%rd64, %rd63, %rd61;
	ld.global.f32 	%f221, [%rd64];
	fma.rn.f32 	%f222, %f220, %f221, %f219;
	ld.global.f32 	%f223, [%rd58+16];
	add.s64 	%rd65, %rd64, %rd61;
	ld.global.f32 	%f224, [%rd65];
	fma.rn.f32 	%f225, %f223, %f224, %f222;
	ld.global.f32 	%f226, [%rd58+20];
	add.s64 	%rd66, %rd65, %rd61;
	ld.global.f32 	%f227, [%rd66];
	fma.rn.f32 	%f228, %f226, %f227, %f225;
	ld.global.f32 	%f229, [%rd58+24];
	add.s64 	%rd67, %rd66, %rd61;
	ld.global.f32 	%f230, [%rd67];
	fma.rn.f32 	%f231, %f229, %f230, %f228;
	ld.global.f32 	%f232, [%rd58+28];
	add.s64 	%rd68, %rd67, %rd61;
	ld.global.f32 	%f233, [%rd68];
	fma.rn.f32 	%f234, %f232, %f233, %f231;
	ld.global.f32 	%f235, [%rd58+32];
	add.s64 	%rd69, %rd68, %rd61;
	ld.global.f32 	%f236, [%rd69];
	fma.rn.f32 	%f237, %f235, %f236, %f234;
	ld.global.f32 	%f238, [%rd58+36];
	add.s64 	%rd70, %rd69, %rd61;
	ld.global.f32 	%f239, [%rd70];
	fma.rn.f32 	%f240, %f238, %f239, %f237;
	ld.global.f32 	%f241, [%rd58+40];
	add.s64 	%rd71, %rd70, %rd61;
	ld.global.f32 	%f242, [%rd71];
	fma.rn.f32 	%f243, %f241, %f242, %f240;
	ld.global.f32 	%f244, [%rd58+44];
	add.s64 	%rd72, %rd71, %rd61;
	ld.global.f32 	%f245, [%rd72];
	fma.rn.f32 	%f246, %f244, %f245, %f243;
	ld.global.f32 	%f247, [%rd58+48];
	add.s64 	%rd73, %rd72, %rd61;
	ld.global.f32 	%f248, [%rd73];
	fma.rn.f32 	%f249, %f247, %f248, %f246;
	ld.global.f32 	%f250, [%rd58+52];
	add.s64 	%rd74, %rd73, %rd61;
	ld.global.f32 	%f251, [%rd74];
	fma.rn.f32 	%f252, %f250, %f251, %f249;
	ld.global.f32 	%f253, [%rd58+56];
	add.s64 	%rd75, %rd74, %rd61;
	ld.global.f32 	%f254, [%rd75];
	fma.rn.f32 	%f255, %f253, %f254, %f252;
	ld.global.f32 	%f256, [%rd58+60];
	add.s64 	%rd76, %rd75, %rd61;
	ld.global.f32 	%f257, [%rd76];
	fma.rn.f32 	%f317, %f256, %f257, %f255;
	add.s32 	%r115, %r115, 16;
	add.s32 	%r113, %r113, %r44;
	add.s32 	%r112, %r112, 16;
	setp.ne.s32 	%p14, %r112, 0;
	@%p14 bra 	$L__BB0_16;
$L__BB0_17:
	setp.eq.s32 	%p15, %r42, 0;
	@%p15 bra 	$L__BB0_26;
	and.b32  	%r53, %r41, 7;
	setp.lt.u32 	%p16, %r42, 8;
	@%p16 bra 	$L__BB0_20;
	mul.wide.u32 	%rd77, %r115, 4;
	add.s64 	%rd78, %rd4, %rd77;
	ld.global.f32 	%f259, [%rd78];
	mul.lo.s32 	%r94, %r115, %r67;
	mul.wide.s32 	%rd79, %r94, 4;
	add.s64 	%rd80, %rd1, %rd79;
	ld.global.f32 	%f260, [%rd80];
	fma.rn.f32 	%f261, %f259, %f260, %f317;
	ld.global.f32 	%f262, [%rd78+4];
	mul.wide.s32 	%rd81, %r67, 4;
	add.s64 	%rd82, %rd80, %rd81;
	ld.global.f32 	%f263, [%rd82];
	fma.rn.f32 	%f264, %f262, %f263, %f261;
	ld.global.f32 	%f265, [%rd78+8];
	add.s64 	%rd83, %rd82, %rd81;
	ld.global.f32 	%f266, [%rd83];
	fma.rn.f32 	%f267, %f265, %f266, %f264;
	ld.global.f32 	%f268, [%rd78+12];
	add.s64 	%rd84, %rd83, %rd81;
	ld.global.f32 	%f269, [%rd84];
	fma.rn.f32 	%f270, %f268, %f269, %f267;
	ld.global.f32 	%f271, [%rd78+16];
	add.s64 	%rd85, %rd84, %rd81;
	ld.global.f32 	%f272, [%rd85];
	fma.rn.f32 	%f273, %f271, %f272, %f270;
	ld.global.f32 	%f274, [%rd78+20];
	add.s64 	%rd86, %rd85, %rd81;
	ld.global.f32 	%f275, [%rd86];
	fma.rn.f32 	%f276, %f274, %f275, %f273;
	ld.global.f32 	%f277, [%rd78+24];
	add.s64 	%rd87, %rd86, %rd81;
	ld.global.f32 	%f278, [%rd87];
	fma.rn.f32 	%f279, %f277, %f278, %f276;
	ld.global.f32 	%f280, [%rd78+28];
	add.s64 	%rd88, %rd87, %rd81;
	ld.global.f32 	%f281, [%rd88];
	fma.rn.f32 	%f317, %f280, %f281, %f279;
	add.s32 	%r115, %r115, 8;
$L__BB0_20:
	setp.eq.s32 	%p17, %r53, 0;
	@%p17 bra 	$L__BB0_26;
	and.b32  	%r56, %r41, 3;
	setp.lt.u32 	%p18, %r53, 4;
	@%p18 bra 	$L__BB0_23;
	mul.wide.u32 	%rd89, %r115, 4;
	add.s64 	%rd90, %rd4, %rd89;
	ld.global.f32 	%f283, [%rd90];
	mul.lo.s32 	%r95, %r115, %r67;
	mul.wide.s32 	%rd91, %r95, 4;
	add.s64 	%rd92, %rd1, %rd91;
	ld.global.f32 	%f284, [%rd92];
	fma.rn.f32 	%f285, %f283, %f284, %f317;
	ld.global.f32 	%f286, [%rd90+4];
	mul.wide.s32 	%rd93, %r67, 4;
	add.s64 	%rd94, %rd92, %rd93;
	ld.global.f32 	%f287, [%rd94];
	fma.rn.f32 	%f288, %f286, %f287, %f285;
	ld.global.f32 	%f289, [%rd90+8];
	add.s64 	%rd95, %rd94, %rd93;
	ld.global.f32 	%f290, [%rd95];
	fma.rn.f32 	%f291, %f289, %f290, %f288;
	ld.global.f32 	%f292, [%rd90+12];
	add.s64 	%rd96, %rd95, %rd93;
	ld.global.f32 	%f293, [%rd96];
	fma.rn.f32 	%f317, %f292, %f293, %f291;
	add.s32 	%r115, %r115, 4;
$L__BB0_23:
	setp.eq.s32 	%p19, %r56, 0;
	@%p19 bra 	$L__BB0_26;
	mul.lo.s32 	%r119, %r115, %r67;
	mul.wide.u32 	%rd98, %r115, 4;
	add.s64 	%rd99, %rd56, %rd98;
	add.s64 	%rd106, %rd2, %rd99;
	neg.s32 	%r118, %r56;
$L__BB0_25:
	.pragma "nounroll";
	ld.global.f32 	%f294, [%rd106];
	mul.wide.s32 	%rd100, %r119, 4;
	add.s64 	%rd101, %rd1, %rd100;
	ld.global.f32 	%f295, [%rd101];
	fma.rn.f32 	%f317, %f294, %f295, %f317;
	add.s32 	%r119, %r119, %r67;
	add.s64 	%rd106, %rd106, 4;
	add.s32 	%r118, %r118, 1;
	setp.ne.s32 	%p20, %r118, 0;
	@%p20 bra 	$L__BB0_25;
$L__BB0_26:
	ld.param.u32 	%r97, [_Z14gemv_kernel_v2iifPKfiS0_ifPfi_param_9];
	ld.param.u64 	%rd105, [_Z14gemv_kernel_v2iifPKfiS0_ifPfi_param_8];
	ld.param.f32 	%f300, [_Z14gemv_kernel_v2iifPKfiS0_ifPfi_param_7];
	ld.param.f32 	%f299, [_Z14gemv_kernel_v2iifPKfiS0_ifPfi_param_2];
	mul.lo.s32 	%r96, %r97, %r1;
	cvta.to.global.u64 	%rd102, %rd105;
	mul.wide.s32 	%rd103, %r96, 4;
	add.s64 	%rd104, %rd102, %rd103;
	ld.global.f32 	%f296, [%rd104];
	mul.f32 	%f297, %f300, %f296;
	fma.rn.f32 	%f298, %f299, %f317, %f297;
	st.global.f32 	[%rd104], %f298;
$L__BB0_27:
	ret;

}
	// .globl	_Z26gemv_kernel_v2_warp_reduceiifPKfiS0_ifPfi
.visible .entry _Z26gemv_kernel_v2_warp_reduceiifPKfiS0_ifPfi(
	.param .u32 _Z26gemv_kernel_v2_warp_reduceiifPKfiS0_ifPfi_param_0,
	.param .u32 _Z26gemv_kernel_v2_warp_reduceiifPKfiS0_ifPfi_param_1,
	.param .f32 _Z26gemv_kernel_v2_warp_reduceiifPKfiS0_ifPfi_param_2,
	.param .u64 .ptr .align 1 _Z26gemv_kernel_v2_warp_reduceiifPKfiS0_ifPfi_param_3,
	.param .u32 _Z26gemv_kernel_v2_warp_reduceiifPKfiS0_ifPfi_param_4,
	.param .u64 .ptr .align 1 _Z26gemv_kernel_v2_warp_reduceiifPKfiS0_ifPfi_param_5,
	.param .u32 _Z26gemv_kernel_v2_warp_reduceiifPKfiS0_ifPfi_param_6,
	.param .f32 _Z26gemv_kernel_v2_warp_reduceiifPKfiS0_ifPfi_param_7,
	.param .u64 .ptr .align 1 _Z26gemv_kernel_v2_warp_reduceiifPKfiS0_ifPfi_param_8,
	.param .u32 _Z26gemv_kernel_v2_warp_reduceiifPKfiS0_ifPfi_param_9
)
{
	.reg .pred 	%p<10>;
	.reg .b32 	%r<26>;
	.reg .b32 	%f<25>;
	.reg .b64 	%rd<13>;

	ld.param.u32 	%r11, [_Z26gemv_kernel_v2_warp_reduceiifPKfiS0_ifPfi_param_0];
	ld.param.u32 	%r7, [_Z26gemv_kernel_v2_warp_reduceiifPKfiS0_ifPfi_param_1];
	ld.param.f32 	%f5, [_Z26gemv_kernel_v2_warp_reduceiifPKfiS0_ifPfi_param_2];
	ld.param.u64 	%rd3, [_Z26gemv_kernel_v2_warp_reduceiifPKfiS0_ifPfi_param_3];
	ld.param.u32 	%r8, [_Z26gemv_kernel_v2_warp_reduceiifPKfiS0_ifPfi_param_4];
	ld.param.u64 	%rd4, [_Z26gemv_kernel_v2_warp_reduceiifPKfiS0_ifPfi_param_5];
	ld.param.u32 	%r9, [_Z26gemv_kernel_v2_warp_reduceiifPKfiS0_ifPfi_param_6];
	ld.param.f32 	%f6, [_Z26gemv_kernel_v2_warp_reduceiifPKfiS0_ifPfi_param_7];
	ld.param.u64 	%rd5, [_Z26gemv_kernel_v2_warp_reduceiifPKfiS0_ifPfi_param_8];
	ld.param.u32 	%r10, [_Z26gemv_kernel_v2_warp_reduceiifPKfiS0_ifPfi_param_9];
	mov.u32 	%r1, %ctaid.x;
	mov.u32 	%r2, %tid.x;
	setp.ge.s32 	%p1, %r1, %r11;
	@%p1 bra 	$L__BB1_6;
	setp.ge.s32 	%p2, %r2, %r7;
	mov.f32 	%f24, 0f00000000;
	@%p2 bra 	$L__BB1_4;
	mul.lo.s32 	%r3, %r8, %r1;
	mov.u32 	%r4, %ntid.x;
	cvta.to.global.u64 	%rd1, %rd3;
	cvta.to.global.u64 	%rd2, %rd4;
	mov.f32 	%f24, 0f00000000;
	mov.u32 	%r25, %r2;
$L__BB1_3:
	add.s32 	%r12, %r25, %r3;
	mul.wide.s32 	%rd6, %r12, 4;
	add.s64 	%rd7, %rd1, %rd6;
	ld.global.f32 	%f9, [%rd7];
	mul.lo.s32 	%r13, %r25, %r9;
	mul.wide.s32 	%rd8, %r13, 4;
	add.s64 	%rd9, %rd2, %rd8;
	ld.global.f32 	%f10, [%rd9];
	fma.rn.f32 	%f24, %f9, %f10, %f24;
	add.s32 	%r25, %r25, %r4;
	setp.lt.s32 	%p3, %r25, %r7;
	@%p3 bra 	$L__BB1_3;
$L__BB1_4:
	mov.b32 	%r14, %f24;
	shfl.sync.down.b32	%r15|%p4, %r14, 16, 31, -1;
	mov.b32 	%f11, %r15;
	add.f32 	%f12, %f24, %f11;
	mov.b32 	%r16, %f12;
	shfl.sync.down.b32	%r17|%p5, %r16, 8, 31, -1;
	mov.b32 	%f13, %r17;
	add.f32 	%f14, %f12, %f13;
	mov.b32 	%r18, %f14;
	shfl.sync.down.b32	%r19|%p6, %r18, 4, 31, -1;
	mov.b32 	%f15, %r19;
	add.f32 	%f16, %f14, %f15;
	mov.b32 	%r20, %f16;
	shfl.sync.down.b32	%r21|%p7, %r20, 2, 31, -1;
	mov.b32 	%f17, %r21;
	add.f32 	%f18, %f16, %f17;
	mov.b32 	%r22, %f18;
	shfl.sync.down.b32	%r23|%p8, %r22, 1, 31, -1;
	mov.b32 	%f19, %r23;
	add.f32 	%f4, %f18, %f19;
	setp.ne.s32 	%p9, %r2, 0;
	@%p9 bra 	$L__BB1_6;
	mul.lo.s32 	%r24, %r10, %r1;
	cvta.to.global.u64 	%rd10, %rd5;
	mul.wide.s32 	%rd11, %r24, 4;
	add.s64 	%rd12, %rd10, %rd11;
	ld.global.f32 	%f20, [%rd12];
	mul.f32 	%f21, %f6, %f20;
	fma.rn.f32 	%f22, %f5, %f4, %f21;
	st.global.f32 	[%rd12], %f22;
$L__BB1_6:
	ret;

}


// ===== COMPILED SASS (sm_100) =====

	.target	sm_100

	.elftype	@"ET_EXEC"


//--------------------- .note.nv.tkinfo           --------------------------
	.section	.note.nv.tkinfo,"",@"SHT_NOTE"
	.sectionflags	@"SHF_NOTE_NV_TKINFO"
	.tkinfo
        /*0018*/ 	.word	0x00000002
        /*0030*/ 	.string	""
        /*0030*/ 	.string	"ptxas"
        /*0030*/ 	.string	"Cuda compilation tools, release 13.0, V13.0.88"
        /*0030*/ 	.string	"Build cuda_13.0.r13.0/compiler.36424714_0"
        /*0030*/ 	.string	"-arch sm_100 -m 64 "



//--------------------- .note.nv.cuinfo           --------------------------
	.section	.note.nv.cuinfo,"",@"SHT_NOTE"
	.sectionflags	@"SHF_NOTE_NV_CUINFO"
        /*0018*/ 	.short	0x0002
        /*001a*/ 	.short	0x0064
        /*001c*/ 	.short	0x0082
	.zero		2


//--------------------- .nv.info                  --------------------------
	.section	.nv.info,"",@"SHT_CUDA_INFO"
	.align	4


	//----- nvinfo : EIATTR_REGCOUNT
	.align		4
        /*0000*/ 	.byte	0x04, 0x2f
        /*0002*/ 	.short	(.L_1 - .L_0)
	.align		4
.L_0:
        /*0004*/ 	.word	index@(_Z14gemv_kernel_v2iifPKfiS0_ifPfi)
        /*0008*/ 	.word	0x00000025


	//----- nvinfo : EIATTR_FRAME_SIZE
	.align		4
.L_1:
        /*000c*/ 	.byte	0x04, 0x11
        /*000e*/ 	.short	(.L_3 - .L_2)
	.align		4
.L_2:
        /*0010*/ 	.word	index@(_Z14gemv_kernel_v2iifPKfiS0_ifPfi)
        /*0014*/ 	.word	0x00000000


	//----- nvinfo : EIATTR_REGCOUNT
	.align		4
.L_3:
        /*0018*/ 	.byte	0x04, 0x2f
        /*001a*/ 	.short	(.L_5 - .L_4)
	.align		4
.L_4:
        /*001c*/ 	.word	index@(_Z26gemv_kernel_v2_warp_reduceiifPKfiS0_ifPfi)
        /*0020*/ 	.word	0x00000012


	//----- nvinfo : EIATTR_FRAME_SIZE
	.align		4
.L_5:
        /*0024*/ 	.byte	0x04, 0x11
        /*0026*/ 	.short	(.L_7 - .L_6)
	.align		4
.L_6:
        /*0028*/ 	.word	index@(_Z26gemv_kernel_v2_warp_reduceiifPKfiS0_ifPfi)
        /*002c*/ 	.word	0x00000000


	//----- nvinfo : EIATTR_MIN_STACK_SIZE
	.align		4
.L_7:
        /*0030*/ 	.byte	0x04, 0x12
        /*0032*/ 	.short	(.L_9 - .L_8)
	.align		4
.L_8:
        /*0034*/ 	.word	index@(_Z26gemv_kernel_v2_warp_reduceiifPKfiS0_ifPfi)
        /*0038*/ 	.word	0x00000000


	//----- nvinfo : EIATTR_MIN_STACK_SIZE
	.align		4
.L_9:
        /*003c*/ 	.byte	0x04, 0x12
        /*003e*/ 	.short	(.L_11 - .L_10)
	.align		4
.L_10:
        /*0040*/ 	.word	index@(_Z14gemv_kernel_v2iifPKfiS0_ifPfi)
        /*0044*/ 	.word	0x00000000
.L_11:


//--------------------- .nv.compat                --------------------------
	.section	.nv.compat,"",@"SHT_CUDA_COMPAT_INFO"
	.align	4
        /*0000*/ 	.byte	0x02, 0x09, 0x00, 0x00, 0x02, 0x02, 0x01, 0x00, 0x02, 0x05, 0x05, 0x00, 0x03, 0x07, 0x01, 0x01
        /*0010*/ 	.byte	0x02, 0x03, 0x00, 0x00, 0x02, 0x06, 0x01, 0x00, 0x04, 0x0b, 0x08, 0x00, 0x09, 0x00, 0x00, 0x00
        /*0020*/ 	.byte	0x00, 0x00, 0x00, 0x00


//--------------------- .nv.info._Z26gemv_kernel_v2_warp_reduceiifPKfiS0_ifPfi --------------------------
	.section	.nv.info._Z26gemv_kernel_v2_warp_reduceiifPKfiS0_ifPfi,"",@"SHT_CUDA_INFO"
	.sectionflags	@""
	.align	4


	//----- nvinfo : EIATTR_CUDA_API_VERSION
	.align		4
        /*0000*/ 	.byte	0x04, 0x37
        /*0002*/ 	.short	(.L_13 - .L_12)
.L_12:
        /*0004*/ 	.word	0x00000082


	//----- nvinfo : EIATTR_KPARAM_INFO
	.align		4
.L_13:
        /*0008*/ 	.byte	0x04, 0x17
        /*000a*/ 	.short	(.L_15 - .L_14)
.L_14:
        /*000c*/ 	.word	0x00000000
        /*0010*/ 	.short	0x0009
        /*0012*/ 	.short	0x0038
        /*0014*/ 	.byte	0x00, 0xf0, 0x11, 0x00


	//----- nvinfo : EIATTR_KPARAM_INFO
	.align		4
.L_15:
        /*0018*/ 	.byte	0x04, 0x17
        /*001a*/ 	.short	(.L_17 - .L_16)
.L_16:
        /*001c*/ 	.word	0x00000000
        /*0020*/ 	.short	0x0008
        /*0022*/ 	.short	0x0030
        /*0024*/ 	.byte	0x00, 0xf5, 0x21, 0x00


	//----- nvinfo : EIATTR_KPARAM_INFO
	.align		4
.L_17:
        /*0028*/ 	.byte	0x04, 0x17
        /*002a*/ 	.short	(.L_19 - .L_18)
.L_18:
        /*002c*/ 	.word	0x00000000
        /*0030*/ 	.short	0x0007
        /*0032*/ 	.short	0x002c
        /*0034*/ 	.byte	0x00, 0xf0, 0x11, 0x00


	//----- nvinfo : EIATTR_KPARAM_INFO
	.align		4
.L_19:
        /*0038*/ 	.byte	0x04, 0x17
        /*003a*/ 	.short	(.L_21 - .L_20)
.L_20:
        /*003c*/ 	.word	0x00000000
        /*0040*/ 	.short	0x0006
        /*0042*/ 	.short	0x0028
        /*0044*/ 	.byte	0x00, 0xf0, 0x11, 0x00


	//----- nvinfo : EIATTR_KPARAM_INFO
	.align		4
.L_21:
        /*0048*/ 	.byte	0x04, 0x17
        /*004a*/ 	.short	(.L_23 - .L_22)
.L_22:
        /*004c*/ 	.word	0x00000000
        /*0050*/ 	.short	0x0005
        /*0052*/ 	.short	0x0020
        /*0054*/ 	.byte	0x00, 0xf5, 0x21, 0x00


	//----- nvinfo : EIATTR_KPARAM_INFO
	.align		4
.L_23:
        /*0058*/ 	.byte	0x04, 0x17
        /*005a*/ 	.short	(.L_25 - .L_24)
.L_24:
        /*005c*/ 	.word	0x00000000
        /*0060*/ 	.short	0x0004
        /*0062*/ 	.short	0x0018
        /*0064*/ 	.byte	0x00, 0xf0, 0x11, 0x00


	//----- nvinfo : EIATTR_KPARAM_INFO
	.align		4
.L_25:
        /*0068*/ 	.byte	0x04, 0x17
        /*006a*/ 	.short	(.L_27 - .L_26)
.L_26:
        /*006c*/ 	.word	0x00000000
        /*0070*/ 	.short	0x0003
        /*0072*/ 	.short	0x0010
        /*0074*/ 	.byte	0x00, 0xf5, 0x21, 0x00


	//----- nvinfo : EIATTR_KPARAM_INFO
	.align		4
.L_27:
        /*0078*/ 	.byte	0x04, 0x17
        /*007a*/ 	.short	(.L_29 - .L_28)
.L_28:
        /*007c*/ 	.word	0x00000000
        /*0080*/ 	.short	0x0002
        /*0082*/ 	.short	0x0008
        /*0084*/ 	.byte	0x00, 0xf0, 0x11, 0x00


	//----- nvinfo : EIATTR_KPARAM_INFO
	.align		4
.L_29:
        /*0088*/ 	.byte	0x04, 0x17
        /*008a*/ 	.short	(.L_31 - .L_30)
.L_30:
        /*008c*/ 	.word	0x00000000
        /*0090*/ 	.short	0x0001
        /*0092*/ 	.short	0x0004
        /*0094*/ 	.byte	0x00, 0xf0, 0x11, 0x00


	//----- nvinfo : EIATTR_KPARAM_INFO
	.align		4
.L_31:
        /*0098*/ 	.byte	0x04, 0x17
        /*009a*/ 	.short	(.L_33 - .L_32)
.L_32:
        /*009c*/ 	.word	0x00000000
        /*00a0*/ 	.short	0x0000
        /*00a2*/ 	.short	0x0000
        /*00a4*/ 	.byte	0x00, 0xf0, 0x11, 0x00


	//----- nvinfo : EIATTR_SPARSE_MMA_MASK
	.align		4
.L_33:
        /*00a8*/ 	.byte	0x03, 0x50
        /*00aa*/ 	.short	0x0000


	//----- nvinfo : EIATTR_MAXREG_COUNT
	.align		4
        /*00ac*/ 	.byte	0x03, 0x1b
        /*00ae*/ 	.short	0x00ff


	//----- nvinfo : EIATTR_MERCURY_ISA_VERSION
	.align		4
        /*00b0*/ 	.byte	0x03, 0x5f
        /*00b2*/ 	.short	0x0101


	//----- nvinfo : EIATTR_COOP_GROUP_MASK_REGIDS
	.align		4
        /*00b4*/ 	.byte	0x04, 0x29
        /*00b6*/ 	.short	(.L_35 - .L_34)


	//   ....[0]....
.L_34:
        /*00b8*/ 	.word	0xffffffff


	//   ....[1]....
        /*00bc*/ 	.word	0xffffffff


	//   ....[2]....
        /*00c0*/ 	.word	0xffffffff


	//   ....[3]....
        /*00c4*/ 	.word	0xffffffff


	//   ....[4]....
        /*00c8*/ 	.word	0xffffffff


	//----- nvinfo : EIATTR_COOP_GROUP_INSTR_OFFSETS
	.align		4
.L_35:
        /*00cc*/ 	.byte	0x04, 0x28
        /*00ce*/ 	.short	(.L_37 - .L_36)


	//   ....[0]....
.L_36:
        /*00d0*/ 	.word	0x000001e0


	//   ....[1]....
        /*00d4*/ 	.word	0x00000210


	//   ....[2]....
        /*00d8*/ 	.word	0x00000230


	//   ....[3]....
        /*00dc*/ 	.word	0x00000250


	//   ....[4]....
        /*00e0*/ 	.word	0x00000270


	//----- nvinfo : EIATTR_VRC_CTA_INIT_COUNT
	.align		4
.L_37:
        /*00e4*/ 	.byte	0x02, 0x4a
	.zero		1
	.zero		1


	//----- nvinfo : EIATTR_EXIT_INSTR_OFFSETS
	.align		4
        /*00e8*/ 	.byte	0x04, 0x1c
        /*00ea*/ 	.short	(.L_39 - .L_38)


	//   ....[0]....
.L_38:
        /*00ec*/ 	.word	0x00000040


	//   ....[1]....
        /*00f0*/ 	.word	0x00000280


	//   ....[2]....
        /*00f4*/ 	.word	0x00000340


	//----- nvinfo : EIATTR_CRS_STACK_SIZE
	.align		4
.L_39:
        /*00f8*/ 	.byte	0x04, 0x1e
        /*00fa*/ 	.short	(.L_41 - .L_40)
.L_40:
        /*00fc*/ 	.word	0x00000000


	//----- nvinfo : EIATTR_CBANK_PARAM_SIZE
	.align		4
.L_41:
        /*0100*/ 	.byte	0x03, 0x19
        /*0102*/ 	.short	0x003c


	//----- nvinfo : EIATTR_PARAM_CBANK
	.align		4
        /*0104*/ 	.byte	0x04, 0x0a
        /*0106*/ 	.short	(.L_43 - .L_42)
	.align		4
.L_42:
        /*0108*/ 	.word	index@(.nv.constant0._Z26gemv_kernel_v2_warp_reduceiifPKfiS0_ifPfi)
        /*010c*/ 	.short	0x0380
        /*010e*/ 	.short	0x003c


	//----- nvinfo : EIATTR_SW_WAR
	.align		4
.L_43:
        /*0110*/ 	.byte	0x04, 0x36
        /*0112*/ 	.short	(.L_45 - .L_44)
.L_44:
        /*0114*/ 	.word	0x00000008
.L_45:


//--------------------- .nv.info._Z14gemv_kernel_v2iifPKfiS0_ifPfi --------------------------
	.section	.nv.info._Z14gemv_kernel_v2iifPKfiS0_ifPfi,"",@"SHT_CUDA_INFO"
	.sectionflags	@""
	.align	4


	//----- nvinfo : EIATTR_CUDA_API_VERSION
	.align		4
        /*0000*/ 	.byte	0x04, 0x37
        /*0002*/ 	.short	(.L_47 - .L_46)
.L_46:
        /*0004*/ 	.word	0x00000082


	//----- nvinfo : EIATTR_KPARAM_INFO
	.align		4
.L_47:
        /*0008*/ 	.byte	0x04, 0x17
        /*000a*/ 	.short	(.L_49 - .L_48)
.L_48:
        /*000c*/ 	.word	0x00000000
        /*0010*/ 	.short	0x0009
        /*0012*/ 	.short	0x0038
        /*0014*/ 	.byte	0x00, 0xf0, 0x11, 0x00


	//----- nvinfo : EIATTR_KPARAM_INFO
	.align		4
.L_49:
        /*0018*/ 	.byte	0x04, 0x17
        /*001a*/ 	.short	(.L_51 - .L_50)
.L_50:
        /*001c*/ 	.word	0x00000000
        /*0020*/ 	.short	0x0008
        /*0022*/ 	.short	0x0030
        /*0024*/ 	.byte	0x00, 0xf5, 0x21, 0x00


	//----- nvinfo : EIATTR_KPARAM_INFO
	.align		4
.L_51:
        /*0028*/ 	.byte	0x04, 0x17
        /*002a*/ 	.short	(.L_53 - .L_52)
.L_52:
        /*002c*/ 	.word	0x00000000
        /*0030*/ 	.short	0x0007
        /*0032*/ 	.short	0x002c
        /*0034*/ 	.byte	0x00, 0xf0, 0x11, 0x00


	//----- nvinfo : EIATTR_KPARAM_INFO
	.align		4
.L_53:
        /*0038*/ 	.byte	0x04, 0x17
        /*003a*/ 	.short	(.L_55 - .L_54)
.L_54:
        /*003c*/ 	.word	0x00000000
        /*0040*/ 	.short	0x0006
        /*0042*/ 	.short	0x0028
        /*0044*/ 	.byte	0x00, 0xf0, 0x11, 0x00


	//----- nvinfo : EIATTR_KPARAM_INFO
	.align		4
.L_55:
        /*0048*/ 	.byte	0x04, 0x17
        /*004a*/ 	.short	(.L_57 - .L_56)
.L_56:
        /*004c*/ 	.word	0x00000000
        /*0050*/ 	.short	0x0005
        /*0052*/ 	.short	0x0020
        /*0054*/ 	.byte	0x00, 0xf5, 0x21, 0x00


	//----- nvinfo : EIATTR_KPARAM_INFO
	.align		4
.L_57:
        /*0058*/ 	.byte	0x04, 0x17
        /*005a*/ 	.short	(.L_59 - .L_58)
.L_58:
        /*005c*/ 	.word	0x00000000
        /*0060*/ 	.short	0x0004
        /*0062*/ 	.short	0x0018
        /*0064*/ 	.byte	0x00, 0xf0, 0x11, 0x00


	//----- nvinfo : EIATTR_KPARAM_INFO
	.align		4
.L_59:
        /*0068*/ 	.byte	0x04, 0x17
        /*006a*/ 	.short	(.L_61 - .L_60)
.L_60:
        /*006c*/ 	.word	0x00000000
        /*0070*/ 	.short	0x0003
        /*0072*/ 	.short	0x0010
        /*0074*/ 	.byte	0x00, 0xf5, 0x21, 0x00


	//----- nvinfo : EIATTR_KPARAM_INFO
	.align		4
.L_61:
        /*0078*/ 	.byte	0x04, 0x17
        /*007a*/ 	.short	(.L_63 - .L_62)
.L_62:
        /*007c*/ 	.word	0x00000000
        /*0080*/ 	.short	0x0002
        /*0082*/ 	.short	0x0008
        /*0084*/ 	.byte	0x00, 0xf0, 0x11, 0x00


	//----- nvinfo : EIATTR_KPARAM_INFO
	.align		4
.L_63:
        /*0088*/ 	.byte	0x04, 0x17
        /*008a*/ 	.short	(.L_65 - .L_64)
.L_64:
        /*008c*/ 	.word	0x00000000
        /*0090*/ 	.short	0x0001
        /*0092*/ 	.short	0x0004
        /*0094*/ 	.byte	0x00, 0xf0, 0x11, 0x00


	//----- nvinfo : EIATTR_KPARAM_INFO
	.align		4
.L_65:
        /*0098*/ 	.byte	0x04, 0x17
        /*009a*/ 	.short	(.L_67 - .L_66)
.L_66:
        /*009c*/ 	.word	0x00000000
        /*00a0*/ 	.short	0x0000
        /*00a2*/ 	.short	0x0000
        /*00a4*/ 	.byte	0x00, 0xf0, 0x11, 0x00


	//----- nvinfo : EIATTR_SPARSE_MMA_MASK
	.align		4
.L_67:
        /*00a8*/ 	.byte	0x03, 0x50
        /*00aa*/ 	.short	0x0000


	//----- nvinfo : EIATTR_MAXREG_COUNT
	.align		4
        /*00ac*/ 	.byte	0x03, 0x1b
        /*00ae*/ 	.short	0x00ff


	//----- nvinfo : EIATTR_MERCURY_ISA_VERSION
	.align		4
        /*00b0*/ 	.byte	0x03, 0x5f
        /*00b2*/ 	.short	0x0101


	//----- nvinfo : EIATTR_VRC_CTA_INIT_COUNT
	.align		4
        /*00b4*/ 	.byte	0x02, 0x4a
	.zero		1
	.zero		1


	//----- nvinfo : EIATTR_EXIT_INSTR_OFFSETS
	.align		4
        /*00b8*/ 	.byte	0x04, 0x1c
        /*00ba*/ 	.short	(.L_69 - .L_68)


	//   ....[0]....
.L_68:
        /*00bc*/ 	.word	0x00000070


	//   ....[1]....
        /*00c0*/ 	.word	0x00001a00


	//----- nvinfo : EIATTR_CRS_STACK_SIZE
	.align		4
.L_69:
        /*00c4*/ 	.byte	0x04, 0x1e
        /*00c6*/ 	.short	(.L_71 - .L_70)
.L_70:
        /*00c8*/ 	.word	0x00000000


	//----- nvinfo : EIATTR_CBANK_PARAM_SIZE
	.align		4
.L_71:
        /*00cc*/ 	.byte	0x03, 0x19
        /*00ce*/ 	.short	0x003c


	//----- nvinfo : EIATTR_PARAM_CBANK
	.align		4
        /*00d0*/ 	.byte	0x04, 0x0a
        /*00d2*/ 	.short	(.L_73 - .L_72)
	.align		4
.L_72:
        /*00d4*/ 	.word	index@(.nv.constant0._Z14gemv_kernel_v2iifPKfiS0_ifPfi)
        /*00d8*/ 	.short	0x0380
        /*00da*/ 	.short	0x003c


	//----- nvinfo : EIATTR_SW_WAR
	.align		4
.L_73:
        /*00dc*/ 	.byte	0x04, 0x36
        /*00de*/ 	.short	(.L_75 - .L_74)
.L_74:
        /*00e0*/ 	.word	0x00000008
.L_75:


//--------------------- .nv.callgraph             --------------------------
	.section	.nv.callgraph,"",@"SHT_CUDA_CALLGRAPH"
	.align	4
	.sectionentsize	8
	.align		4
        /*0000*/ 	.word	0x00000000
	.align		4
        /*0004*/ 	.word	0xffffffff
	.align		4
        /*0008*/ 	.word	0x00000000
	.align		4
        /*000c*/ 	.word	0xfffffffe
	.align		4
        /*0010*/ 	.word	0x00000000
	.align		4
        /*0014*/ 	.word	0xfffffffd
	.align		4
        /*0018*/ 	.word	0x00000000
	.align		4
        /*001c*/ 	.word	0xfffffffc


//--------------------- .text._Z26gemv_kernel_v2_warp_reduceiifPKfiS0_ifPfi --------------------------
	.section	.text._Z26gemv_kernel_v2_warp_reduceiifPKfiS0_ifPfi,"ax",@progbits
	.align	128
        .global         _Z26gemv_kernel_v2_warp_reduceiifPKfiS0_ifPfi
        .type           _Z26gemv_kernel_v2_warp_reduceiifPKfiS0_ifPfi,@function
        .size           _Z26gemv_kernel_v2_warp_reduceiifPKfiS0_ifPfi,(.L_x_20 - _Z26gemv_kernel_v2_warp_reduceiifPKfiS0_ifPfi)
        .other          _Z26gemv_kernel_v2_warp_reduceiifPKfiS0_ifPfi,@"STO_CUDA_ENTRY STV_DEFAULT"
_Z26gemv_kernel_v2_warp_reduceiifPKfiS0_ifPfi:
.text._Z26gemv_kernel_v2_warp_reduceiifPKfiS0_ifPfi:
[----:B------:R-:W-:Y:S08]  /*0000*/  LDC R1, c[0x0][0x37c] ;  /* 0x0000df00ff017b82 */ /* 0x000ff00000000800 */
[----:B------:R-:W0:Y:S08]  /*0010*/  S2UR UR4, SR_CTAID.X ;  /* 0x00000000000479c3 */ /* 0x000e300000002500 */
[----:B------:R-:W0:Y:S02]  /*0020*/  LDC R0, c[0x0][0x380] ;  /* 0x0000e000ff007b82 */ /* 0x000e240000000800 */
[----:B0-----:R-:W-:-:S13]  /*0030*/  ISETP.LE.AND P0, PT, R0, UR4, PT ;  /* 0x0000000400007c0c */ /* 0x001fda000bf03270 */
[----:B------:R-:W-:Y:S05]  /*0040*/  @P0 EXIT ;  /* 0x000000000000094d */ /* 0x000fea0003800000 */
[----:B------:R-:W0:Y:S01]  /*0050*/  S2R R11, SR_TID.X ;  /* 0x00000000000b7919 */ /* 0x000e220000002100 */
[----:B------:R-:W0:Y:S01]  /*0060*/  LDCU UR5, c[0x0][0x384] ;  /* 0x00007080ff0577ac */ /* 0x000e220008000800 */
[----:B------:R-:W-:Y:S01]  /*0070*/  BSSY.RECONVERGENT B0, `(.L_x_0) ;  /* 0x0000016000007945 */ /* 0x000fe20003800200 */
[----:B------:R-:W-:Y:S01]  /*0080*/  HFMA2 R0, -RZ, RZ, 0, 0 ;  /* 0x00000000ff007431 */ /* 0x000fe200000001ff */
[----:B------:R-:W1:Y:S01]  /*0090*/  LDCU.64 UR6, c[0x0][0x358] ;  /* 0x00006b00ff0677ac */ /* 0x000e620008000a00 */
[----:B------:R-:W2:Y:S01]  /*00a0*/  LDCU UR8, c[0x0][0x3a8] ;  /* 0x00007500ff0877ac */ /* 0x000ea20008000800 */
[----:B0-----:R-:W-:-:S13]  /*00b0*/  ISETP.GE.AND P0, PT, R11, UR5, PT ;  /* 0x000000050b007c0c */ /* 0x001fda000bf06270 */
[----:B-12---:R-:W-:Y:S05]  /*00c0*/  @P0 BRA `(.L_x_1) ;  /* 0x0000000000400947 */ /* 0x006fea0003800000 */
[----:B------:R-:W0:Y:S01]  /*00d0*/  LDC R13, c[0x0][0x360] ;  /* 0x0000d800ff0d7b82 */ /* 0x000e220000000800 */
[----:B------:R-:W-:Y:S02]  /*00e0*/  MOV R0, RZ ;  /* 0x000000ff00007202 */ /* 0x000fe40000000f00 */
[----:B------:R-:W-:-:S05]  /*00f0*/  MOV R10, R11 ;  /* 0x0000000b000a7202 */ /* 0x000fca0000000f00 */
[----:B------:R-:W1:Y:S08]  /*0100*/  LDC R15, c[0x0][0x398] ;  /* 0x0000e600ff0f7b82 */ /* 0x000e700000000800 */
[----:B------:R-:W2:Y:S08]  /*0110*/  LDC.64 R6, c[0x0][0x390] ;  /* 0x0000e400ff067b82 */ /* 0x000eb00000000a00 */
[----:B------:R-:W3:Y:S02]  /*0120*/  LDC.64 R8, c[0x0][0x3a0] ;  /* 0x0000e800ff087b82 */ /* 0x000ee40000000a00 */
.L_x_2:
[----:B-1----:R-:W-:Y:S02]  /*0130*/  IMAD R3, R15, UR4, R10 ;  /* 0x000000040f037c24 */ /* 0x002fe4000f8e020a */
[----:B------:R-:W-:Y:S02]  /*0140*/  IMAD R5, R10, UR8, RZ ;  /* 0x000000080a057c24 */ /* 0x000fe4000f8e02ff */
[----:B--2---:R-:W-:-:S04]  /*0150*/  IMAD.WIDE R2, R3, 0x4, R6 ;  /* 0x0000000403027825 */ /* 0x004fc800078e0206 */
[----:B---3--:R-:W-:Y:S02]  /*0160*/  IMAD.WIDE R4, R5, 0x4, R8 ;  /* 0x0000000405047825 */ /* 0x008fe400078e0208 */
[----:B------:R-:W2:Y:S04]  /*0170*/  LDG.E R3, desc[UR6][R2.64] ;  /* 0x0000000602037981 */ /* 0x000ea8000c1e1900 */
[----:B------:R-:W2:Y:S01]  /*0180*/  LDG.E R4, desc[UR6][R4.64] ;  /* 0x0000000604047981 */ /* 0x000ea2000c1e1900 */
[----:B0-----:R-:W-:-:S04]  /*0190*/  IADD3 R10, PT, PT, R13, R10, RZ ;  /* 0x0000000a0d0a7210 */ /* 0x001fc80007ffe0ff */
[----:B------:R-:W-:Y:S01]  /*01a0*/  ISETP.GE.AND P0, PT, R10, UR5, PT ;  /* 0x000000050a007c0c */ /* 0x000fe2000bf06270 */
[----:B--2---:R-:W-:-:S12]  /*01b0*/  FFMA R0, R3, R4, R0 ;  /* 0x0000000403007223 */ /* 0x004fd80000000000 */
[----:B------:R-:W-:Y:S05]  /*01c0*/  @!P0 BRA `(.L_x_2) ;  /* 0xfffffffc00d88947 */ /* 0x000fea000383ffff */
.L_x_1:
[----:B------:R-:W-:Y:S05]  /*01d0*/  BSYNC.RECONVERGENT B0 ;  /* 0x0000000000007941 */ /* 0x000fea0003800200 */
.L_x_0:
[----:B------:R-:W0:Y:S01]  /*01e0*/  SHFL.DOWN PT, R3, R0, 0x10, 0x1f ;  /* 0x0a001f0000037f89 */ /* 0x000e2200000e0000 */
[----:B------:R-:W-:Y:S01]  /*01f0*/  ISETP.NE.AND P0, PT, R11, RZ, PT ;  /* 0x000000ff0b00720c */ /* 0x000fe20003f05270 */
[----:B0-----:R-:W-:-:S05]  /*0200*/  FADD R3, R3, R0 ;  /* 0x0000000003037221 */ /* 0x001fca0000000000 */
[----:B------:R-:W0:Y:S02]  /*0210*/  SHFL.DOWN PT, R2, R3, 0x8, 0x1f ;  /* 0x09001f0003027f89 */ /* 0x000e2400000e0000 */
[----:B0-----:R-:W-:-:S05]  /*0220*/  FADD R2, R3, R2 ;  /* 0x0000000203027221 */ /* 0x001fca0000000000 */
[----:B------:R-:W0:Y:S02]  /*0230*/  SHFL.DOWN PT, R5, R2, 0x4, 0x1f ;  /* 0x08801f0002057f89 */ /* 0x000e2400000e0000 */
[----:B0-----:R-:W-:-:S05]  /*0240*/  FADD R5, R2, R5 ;  /* 0x0000000502057221 */ /* 0x001fca0000000000 */
[----:B------:R-:W0:Y:S02]  /*0250*/  SHFL.DOWN PT, R4, R5, 0x2, 0x1f ;  /* 0x08401f0005047f89 */ /* 0x000e2400000e0000 */
[----:B0-----:R-:W-:-:S05]  /*0260*/  FADD R4, R5, R4 ;  /* 0x0000000405047221 */ /* 0x001fca0000000000 */
[----:B------:R0:W1:Y:S01]  /*0270*/  SHFL.DOWN PT, R7, R4, 0x1, 0x1f ;  /* 0x08201f0004077f89 */ /* 0x00006200000e0000 */
[----:B------:R-:W-:Y:S05]  /*0280*/  @P0 EXIT ;  /* 0x000000000000094d */ /* 0x000fea0003800000 */
[----:B------:R-:W2:Y:S01]  /*0290*/  LDC R5, c[0x0][0x3b8] ;  /* 0x0000ee00ff057b82 */ /* 0x000ea20000000800 */
[----:B------:R-:W3:Y:S01]  /*02a0*/  LDCU UR5, c[0x0][0x3ac] ;  /* 0x00007580ff0577ac */ /* 0x000ee20008000800 */
[----:B------:R-:W4:Y:S06]  /*02b0*/  LDCU UR8, c[0x0][0x388] ;  /* 0x00007100ff0877ac */ /* 0x000f2c0008000800 */
[----:B------:R-:W5:Y:S01]  /*02c0*/  LDC.64 R2, c[0x0][0x3b0] ;  /* 0x0000ec00ff027b82 */ /* 0x000f620000000a00 */
[----:B--2---:R-:W-:-:S04]  /*02d0*/  IMAD R5, R5, UR4, RZ ;  /* 0x0000000405057c24 */ /* 0x004fc8000f8e02ff */
[----:B-----5:R-:W-:-:S05]  /*02e0*/  IMAD.WIDE R2, R5, 0x4, R2 ;  /* 0x0000000405027825 */ /* 0x020fca00078e0202 */
[----:B------:R-:W3:Y:S01]  /*02f0*/  LDG.E R0, desc[UR6][R2.64] ;  /* 0x0000000602007981 */ /* 0x000ee2000c1e1900 */
[----:B-1----:R-:W-:Y:S01]  /*0300*/  FADD R5, R4, R7 ;  /* 0x0000000704057221 */ /* 0x002fe20000000000 */
[----:B---3--:R-:W-:-:S04]  /*0310*/  FMUL R0, R0, UR5 ;  /* 0x0000000500007c20 */ /* 0x008fc80008400000 */
[----:B----4-:R-:W-:-:S05]  /*0320*/  FFMA R5, R5, UR8, R0 ;  /* 0x0000000805057c23 */ /* 0x010fca0008000000 */
[----:B------:R-:W-:Y:S01]  /*0330*/  STG.E desc[UR6][R2.64], R5 ;  /* 0x0000000502007986 */ /* 0x000fe2000c101906 */
[----:B------:R-:W-:Y:S05]  /*0340*/  EXIT ;  /* 0x000000000000794d */ /* 0x000fea0003800000 */
.L_x_3:
[----:B------:R-:W-:-:S00]  /*0350*/  BRA `(.L_x_3) ;  /* 0xfffffffc00fc7947 */ /* 0x000fc0000383ffff */
[----:B------:R-:W-:-:S00]  /*0360*/  NOP ;  /* 0x0000000000007918 */ /* 0x000fc00000000000 */
        /* <DEDUP_REMOVED lines=9> */
.L_x_20:


//--------------------- .text._Z14gemv_kernel_v2iifPKfiS0_ifPfi --------------------------
	.section	.text._Z14gemv_kernel_v2iifPKfiS0_ifPfi,"ax",@progbits
	.align	128
        .global         _Z14gemv_kernel_v2iifPKfiS0_ifPfi
        .type           _Z14gemv_kernel_v2iifPKfiS0_ifPfi,@function
        .size           _Z14gemv_kernel_v2iifPKfiS0_ifPfi,(.L_x_21 - _Z14gemv_kernel_v2iifPKfiS0_ifPfi)
        .other          _Z14gemv_kernel_v2iifPKfiS0_ifPfi,@"STO_CUDA_ENTRY STV_DEFAULT"
_Z14gemv_kernel_v2iifPKfiS0_ifPfi:
.text._Z14gemv_kernel_v2iifPKfiS0_ifPfi:
[----:B------:R-:W-:Y:S01]  /*0000*/  LDC R1, c[0x0][0x37c] ;  /* 0x0000df00ff017b82 */ /* 0x000fe20000000800 */
[----:B------:R-:W0:Y:S07]  /*0010*/  S2R R3, SR_TID.X ;  /* 0x0000000000037919 */ /* 0x000e2e0000002100 */
[----:B------:R-:W0:Y:S01]  /*0020*/  S2UR UR4, SR_CTAID.X ;  /* 0x00000000000479c3 */ /* 0x000e220000002500 */
[----:B------:R-:W1:Y:S07]  /*0030*/  LDCU UR5, c[0x0][0x380] ;  /* 0x00007000ff0577ac */ /* 0x000e6e0008000800 */
[----:B------:R-:W0:Y:S02]  /*0040*/  LDC R2, c[0x0][0x360] ;  /* 0x0000d800ff027b82 */ /* 0x000e240000000800 */
[----:B0-----:R-:W-:-:S05]  /*0050*/  IMAD R2, R2, UR4, R3 ;  /* 0x0000000402027c24 */ /* 0x001fca000f8e0203 */
[----:B-1----:R-:W-:-:S13]  /*0060*/  ISETP.GE.AND P0, PT, R2, UR5, PT ;  /* 0x0000000502007c0c */ /* 0x002fda000bf06270 */
[----:B------:R-:W-:Y:S05]  /*0070*/  @P0 EXIT ;  /* 0x000000000000094d */ /* 0x000fea0003800000 */
[----:B------:R-:W0:Y:S01]  /*0080*/  LDC.64 R30, c[0x0][0x390] ;  /* 0x0000e400ff1e7b82 */ /* 0x000e220000000a00 */
[----:B------:R-:W1:Y:S01]  /*0090*/  LDCU UR4, c[0x0][0x398] ;  /* 0x00007300ff0477ac */ /* 0x000e620008000800 */
[----:B------:R-:W-:Y:S01]  /*00a0*/  BSSY.RECONVERGENT B0, `(.L_x_4) ;  /* 0x00000d5000007945 */ /* 0x000fe20003800200 */
[----:B------:R-:W-:Y:S01]  /*00b0*/  HFMA2 R28, -RZ, RZ, 0, 0 ;  /* 0x00000000ff1c7431 */ /* 0x000fe200000001ff */
[----:B------:R-:W2:Y:S04]  /*00c0*/  LDCU UR23, c[0x0][0x384] ;  /* 0x00007080ff1777ac */ /* 0x000ea80008000800 */
[----:B------:R-:W3:Y:S01]  /*00d0*/  LDC R3, c[0x0][0x3a0] ;  /* 0x0000e800ff037b82 */ /* 0x000ee20000000800 */
[----:B------:R-:W4:Y:S01]  /*00e0*/  LDCU.64 UR12, c[0x0][0x358] ;  /* 0x00006b00ff0c77ac */ /* 0x000f220008000a00 */
[----:B-1----:R-:W-:Y:S01]  /*00f0*/  IMAD R0, R2, UR4, RZ ;  /* 0x0000000402007c24 */ /* 0x002fe2000f8e02ff */
[----:B--2---:R-:W-:-:S03]  /*0100*/  MOV R4, UR23 ;  /* 0x0000001700047c02 */ /* 0x004fc60008000f00 */
[----:B0-----:R-:W-:-:S03]  /*0110*/  IMAD.WIDE R30, R0, 0x4, R30 ;  /* 0x00000004001e7825 */ /* 0x001fc600078e021e */
[----:B---3--:R-:W-:Y:S02]  /*0120*/  LOP3.LUT P0, RZ, R30, 0xf, R3, 0xc8, !PT ;  /* 0x0000000f1eff7812 */ /* 0x008fe4000780c803 */
[----:B------:R-:W-:Y:S02]  /*0130*/  MOV R3, RZ ;  /* 0x000000ff00037202 */ /* 0x000fe40000000f00 */
[----:B------:R-:W-:-:S13]  /*0140*/  ISETP.LT.OR P0, PT, R4, 0x4, P0 ;  /* 0x000000040400780c */ /* 0x000fda0000701670 */
[----:B----4-:R-:W-:Y:S05]  /*0150*/  @P0 BRA `(.L_x_5) ;  /* 0x0000000c00240947 */ /* 0x010fea0003800000 */
[----:B------:R-:W-:Y:S01]  /*0160*/  UIADD3 UR14, UPT, UPT, UR23, -0x4, URZ ;  /* 0xfffffffc170e7890 */ /* 0x000fe2000fffe0ff */
[----:B------:R-:W-:Y:S01]  /*0170*/  MOV R3, RZ ;  /* 0x000000ff00037202 */ /* 0x000fe20000000f00 */
[----:B------:R-:W0:Y:S02]  /*0180*/  LDCU UR11, c[0x0][0x3a8] ;  /* 0x00007500ff0b77ac */ /* 0x000e240008000800 */
[----:B------:R-:W-:Y:S02]  /*0190*/  UISETP.GE.U32.AND UP1, UPT, UR14, 0x1c, UPT ;  /* 0x0000001c0e00788c */ /* 0x000fe4000bf26070 */
[----:B------:R-:W-:Y:S02]  /*01a0*/  ULOP3.LUT UR4, UR14, 0xfffffffc, URZ, 0xc0, !UPT ;  /* 0xfffffffc0e047892 */ /* 0x000fe4000f8ec0ff */
[----:B------:R-:W-:Y:S02]  /*01b0*/  ULEA.HI UR10, UR14, 0x1, URZ, 0x1e ;  /* 0x000000010e0a7891 */ /* 0x000fe4000f8ff0ff */
[----:B------:R-:W-:-:S02]  /*01c0*/  UIADD3 UR7, UPT, UPT, UR4, 0x4, URZ ;  /* 0x0000000404077890 */ /* 0x000fc4000fffe0ff */
[----:B------:R-:W-:Y:S01]  /*01d0*/  ULOP3.LUT UP0, UR22, UR10, 0x7, URZ, 0xc0, !UPT ;  /* 0x000000070a167892 */ /* 0x000fe2000f80c0ff */
[----:B------:R-:W-:Y:S01]  /*01e0*/  UMOV UR4, URZ ;  /* 0x000000ff00047c82 */ /* 0x000fe20008000000 */
[----:B------:R-:W-:Y:S01]  /*01f0*/  ULEA.HI UR5, UR14, 0x1, URZ, 0x1e ;  /* 0x000000010e057891 */ /* 0x000fe2000f8ff0ff */
[----:B------:R-:W-:Y:S11]  /*0200*/  BRA.U !UP1, `(.L_x_6) ;  /* 0x00000005098c7547 */ /* 0x000ff6000b800000 */
[----:B------:R-:W-:Y:S01]  /*0210*/  ULOP3.LUT UR5, UR5, 0x7ffffff8, URZ, 0xc0, !UPT ;  /* 0x7ffffff805057892 */ /* 0x000fe2000f8ec0ff */
[----:B------:R-:W-:Y:S01]  /*0220*/  HFMA2 R3, -RZ, RZ, 0, 0 ;  /* 0x00000000ff037431 */ /* 0x000fe200000001ff */
[----:B0-----:R-:W-:Y:S02]  /*0230*/  USHF.L.U32 UR19, UR11, 0x2, URZ ;  /* 0x000000020b137899 */ /* 0x001fe400080006ff */
[----:B------:R-:W-:Y:S02]  /*0240*/  UIADD3 UR6, UPT, UPT, -UR5, URZ, URZ ;  /* 0x000000ff05067290 */ /* 0x000fe4000fffe1ff */
[----:B------:R-:W-:Y:S02]  /*0250*/  UIMAD UR8, UR11, 0x1c, URZ ;  /* 0x0000001c0b0878a4 */ /* 0x000fe4000f8e02ff */
[----:B------:R-:W-:Y:S02]  /*0260*/  UIMAD UR9, UR11, 0x18, URZ ;  /* 0x000000180b0978a4 */ /* 0x000fe4000f8e02ff */
[----:B------:R-:W-:-:S02]  /*0270*/  USHF.L.U32 UR15, UR11, 0x4, URZ ;  /* 0x000000040b0f7899 */ /* 0x000fc400080006ff */
[----:B------:R-:W-:Y:S01]  /*0280*/  UIMAD UR16, UR11, 0x14, URZ ;  /* 0x000000140b1078a4 */ /* 0x000fe2000f8e02ff */
[----:B------:R-:W0:Y:S01]  /*0290*/  LDCU.64 UR24, c[0x0][0x3a0] ;  /* 0x00007400ff1877ac */ /* 0x000e220008000a00 */
[----:B------:R-:W-:Y:S02]  /*02a0*/  UIMAD UR17, UR11, 0xc, URZ ;  /* 0x0000000c0b1178a4 */ /* 0x000fe4000f8e02ff */
[----:B------:R-:W-:Y:S01]  /*02b0*/  USHF.L.U32 UR18, UR11, 0x3, URZ ;  /* 0x000000030b127899 */ /* 0x000fe200080006ff */
[----:B------:R-:W-:Y:S01]  /*02c0*/  UMOV UR5, URZ ;  /* 0x000000ff00057c82 */ /* 0x000fe20008000000 */
[----:B------:R-:W-:-:S10]  /*02d0*/  UMOV UR4, URZ ;  /* 0x000000ff00047c82 */ /* 0x000fd40008000000 */
.L_x_7:
[----:B0-----:R-:W-:Y:S01]  /*02e0*/  UIMAD.WIDE UR20, UR5, 0x4, UR24 ;  /* 0x00000004051478a5 */ /* 0x001fe2000f8e0218 */
[----:B------:R-:W-:-:S05]  /*02f0*/  MOV R29, UR4 ;  /* 0x00000004001d7c02 */ /* 0x000fca0008000f00 */
[----:B------:R-:W-:Y:S01]  /*0300*/  MOV R4, UR20 ;  /* 0x0000001400047c02 */ /* 0x000fe20008000f00 */
[----:B------:R-:W-:Y:S01]  /*0310*/  IMAD.WIDE.U32 R28, R29, 0x4, R30 ;  /* 0x000000041d1c7825 */ /* 0x000fe200078e001e */
[----:B------:R-:W-:-:S04]  /*0320*/  MOV R5, UR21 ;  /* 0x0000001500057c02 */ /* 0x000fc80008000f00 */
[----:B------:R-:W2:Y:S04]  /*0330*/  LDG.E.128 R8, desc[UR12][R28.64] ;  /* 0x0000000c1c087981 */ /* 0x000ea8000c1e1d00 */
[----:B------:R-:W2:Y:S01]  /*0340*/  LDG.E.128 R4, desc[UR12][R4.64] ;  /* 0x0000000c04047981 */ /* 0x000ea2000c1e1d00 */
[----:B------:R-:W-:-:S03]  /*0350*/  UIMAD.WIDE UR20, UR19, 0x4, UR24 ;  /* 0x00000004131478a5 */ /* 0x000fc6000f8e0218 */
[----:B------:R-:W3:Y:S03]  /*0360*/  LDG.E.128 R16, desc[UR12][R28.64+0x10] ;  /* 0x0000100c1c107981 */ /* 0x000ee6000c1e1d00 */
[----:B------:R-:W-:Y:S01]  /*0370*/  MOV R12, UR20 ;  /* 0x00000014000c7c02 */ /* 0x000fe20008000f00 */
[----:B------:R-:W4:Y:S01]  /*0380*/  LDG.E.128 R24, desc[UR12][R28.64+0x20] ;  /* 0x0000200c1c187981 */ /* 0x000f22000c1e1d00 */
[----:B------:R-:W-:-:S06]  /*0390*/  MOV R13, UR21 ;  /* 0x00000015000d7c02 */ /* 0x000fcc0008000f00 */
[----:B------:R-:W3:Y:S01]  /*03a0*/  LDG.E.128 R12, desc[UR12][R12.64] ;  /* 0x0000000c0c0c7981 */ /* 0x000ee2000c1e1d00 */
[----:B------:R-:W-:-:S06]  /*03b0*/  UIMAD.WIDE UR20, UR18, 0x4, UR24 ;  /* 0x00000004121478a5 */ /* 0x000fcc000f8e0218 */
[----:B------:R-:W-:Y:S02]  /*03c0*/  MOV R20, UR20 ;  /* 0x0000001400147c02 */ /* 0x000fe40008000f00 */
[----:B------:R-:W-:Y:S01]  /*03d0*/  MOV R21, UR21 ;  /* 0x0000001500157c02 */ /* 0x000fe20008000f00 */
[----:B------:R-:W-:-:S05]  /*03e0*/  UIMAD.WIDE UR20, UR17, 0x4, UR24 ;  /* 0x00000004111478a5 */ /* 0x000fca000f8e0218 */
[----:B------:R-:W4:Y:S01]  /*03f0*/  LDG.E.128 R20, desc[UR12][R20.64] ;  /* 0x0000000c14147981 */ /* 0x000f22000c1e1d00 */
[----:B--2---:R-:W-:-:S04]  /*0400*/  FFMA R8, R8, R4, R3 ;  /* 0x0000000408087223 */ /* 0x004fc80000000003 */
[----:B------:R-:W-:-:S04]  /*0410*/  FFMA R9, R9, R5, R8 ;  /* 0x0000000509097223 */ /* 0x000fc80000000008 */
[----:B------:R-:W-:Y:S01]  /*0420*/  FFMA R6, R10, R6, R9 ;  /* 0x000000060a067223 */ /* 0x000fe20000000009 */
[----:B------:R-:W-:Y:S02]  /*0430*/  MOV R8, UR20 ;  /* 0x0000001400087c02 */ /* 0x000fe40008000f00 */
[----:B------:R-:W-:Y:S01]  /*0440*/  MOV R9, UR21 ;  /* 0x0000001500097c02 */ /* 0x000fe20008000f00 */
[----:B------:R-:W-:-:S04]  /*0450*/  FFMA R7, R11, R7, R6 ;  /* 0x000000070b077223 */ /* 0x000fc80000000006 */
[----:B---3--:R-:W-:Y:S01]  /*0460*/  FFMA R12, R16, R12, R7 ;  /* 0x0000000c100c7223 */ /* 0x008fe20000000007 */
[----:B------:R-:W2:Y:S04]  /*0470*/  LDG.E.128 R8, desc[UR12][R8.64] ;  /* 0x0000000c08087981 */ /* 0x000ea8000c1e1d00 */
[----:B------:R-:W2:Y:S01]  /*0480*/  LDG.E.128 R4, desc[UR12][R28.64+0x30] ;  /* 0x0000300c1c047981 */ /* 0x000ea2000c1e1d00 */
[----:B------:R-:W-:Y:S01]  /*0490*/  FFMA R13, R17, R13, R12 ;  /* 0x0000000d110d7223 */ /* 0x000fe2000000000c */
[----:B------:R-:W-:-:S03]  /*04a0*/  UIMAD.WIDE UR20, UR15, 0x4, UR24 ;  /* 0x000000040f1478a5 */ /* 0x000fc6000f8e0218 */
[----:B------:R-:W-:-:S03]  /*04b0*/  FFMA R14, R18, R14, R13 ;  /* 0x0000000e120e7223 */ /* 0x000fc6000000000d */
[----:B------:R-:W-:Y:S01]  /*04c0*/  MOV R16, UR20 ;  /* 0x0000001400107c02 */ /* 0x000fe20008000f00 */
[----:B------:R-:W-:Y:S01]  /*04d0*/  FFMA R15, R19, R15, R14 ;  /* 0x0000000f130f7223 */ /* 0x000fe2000000000e */
[----:B------:R-:W-:-:S03]  /*04e0*/  MOV R17, UR21 ;  /* 0x0000001500117c02 */ /* 0x000fc60008000f00 */
[----:B----4-:R-:W-:Y:S02]  /*04f0*/  FFMA R20, R24, R20, R15 ;  /* 0x0000001418147223 */ /* 0x010fe4000000000f */
[----:B------:R-:W3:Y:S04]  /*0500*/  LDG.E.128 R12, desc[UR12][R28.64+0x40] ;  /* 0x0000400c1c0c7981 */ /* 0x000ee8000c1e1d00 */
[----:B------:R-:W3:Y:S01]  /*0510*/  LDG.E.128 R16, desc[UR12][R16.64] ;  /* 0x0000000c10107981 */ /* 0x000ee2000c1e1d00 */
[----:B------:R-:W-:Y:S01]  /*0520*/  FFMA R21, R25, R21, R20 ;  /* 0x0000001519157223 */ /* 0x000fe20000000014 */
[----:B------:R-:W-:-:S03]  /*0530*/  UIMAD.WIDE UR20, UR16, 0x4, UR24 ;  /* 0x00000004101478a5 */ /* 0x000fc6000f8e0218 */
[----:B------:R-:W-:-:S03]  /*0540*/  FFMA R22, R26, R22, R21 ;  /* 0x000000161a167223 */ /* 0x000fc60000000015 */
[----:B------:R-:W-:Y:S01]  /*0550*/  MOV R24, UR20 ;  /* 0x0000001400187c02 */ /* 0x000fe20008000f00 */
[----:B------:R-:W-:Y:S01]  /*0560*/  FFMA R23, R27, R23, R22 ;  /* 0x000000171b177223 */ /* 0x000fe20000000016 */
[----:B------:R-:W-:-:S06]  /*0570*/  MOV R25, UR21 ;  /* 0x0000001500197c02 */ /* 0x000fcc0008000f00 */
[----:B------:R-:W4:Y:S01]  /*0580*/  LDG.E.128 R24, desc[UR12][R24.64] ;  /* 0x0000000c18187981 */ /* 0x000f22000c1e1d00 */
[----:B--2---:R-:W-:-:S03]  /*0590*/  FFMA R4, R4, R8, R23 ;  /* 0x0000000804047223 */ /* 0x004fc60000000017 */
[----:B------:R-:W4:Y:S01]  /*05a0*/  LDG.E.128 R20, desc[UR12][R28.64+0x50] ;  /* 0x0000500c1c147981 */ /* 0x000f22000c1e1d00 */
[----:B------:R-:W-:Y:S01]  /*05b0*/  FFMA R5, R5, R9, R4 ;  /* 0x0000000905057223 */ /* 0x000fe20000000004 */
[----:B------:R-:W-:-:S03]  /*05c0*/  UIMAD.WIDE UR20, UR9, 0x4, UR24 ;  /* 0x00000004091478a5 */ /* 0x000fc6000f8e0218 */
[----:B------:R-:W-:-:S03]  /*05d0*/  FFMA R6, R6, R10, R5 ;  /* 0x0000000a06067223 */ /* 0x000fc60000000005 */
[----:B------:R-:W-:Y:S01]  /*05e0*/  MOV R8, UR20 ;  /* 0x0000001400087c02 */ /* 0x000fe20008000f00 */
[----:B------:R-:W-:Y:S01]  /*05f0*/  FFMA R7, R7, R11, R6 ;  /* 0x0000000b07077223 */ /* 0x000fe20000000006 */
[----:B------:R-:W-:-:S03]  /*0600*/  MOV R9, UR21 ;  /* 0x0000001500097c02 */ /* 0x000fc60008000f00 */
[----:B---3--:R-:W-:-:S03]  /*0610*/  FFMA R12, R12, R16, R7 ;  /* 0x000000100c0c7223 */ /* 0x008fc60000000007 */
[----:B------:R-:W2:Y:S04]  /*0620*/  LDG.E.128 R8, desc[UR12][R8.64] ;  /* 0x0000000c08087981 */ /* 0x000ea8000c1e1d00 */
[----:B------:R-:W2:Y:S01]  /*0630*/  LDG.E.128 R4, desc[UR12][R28.64+0x60] ;  /* 0x0000600c1c047981 */ /* 0x000ea2000c1e1d00 */
[----:B------:R-:W-:Y:S01]  /*0640*/  FFMA R13, R13, R17, R12 ;  /* 0x000000110d0d7223 */ /* 0x000fe2000000000c */
[----:B------:R-:W-:-:S03]  /*0650*/  UIMAD.WIDE UR20, UR8, 0x4, UR24 ;  /* 0x00000004081478a5 */ /* 0x000fc6000f8e0218 */
[----:B------:R-:W-:-:S03]  /*0660*/  FFMA R14, R14, R18, R13 ;  /* 0x000000120e0e7223 */ /* 0x000fc6000000000d */
[----:B------:R-:W-:Y:S01]  /*0670*/  MOV R12, UR20 ;  /* 0x00000014000c7c02 */ /* 0x000fe20008000f00 */
[----:B------:R-:W-:Y:S01]  /*0680*/  FFMA R15, R15, R19, R14 ;  /* 0x000000130f0f7223 */ /* 0x000fe2000000000e */
[----:B------:R-:W-:Y:S01]  /*0690*/  MOV R13, UR21 ;  /* 0x00000015000d7c02 */ /* 0x000fe20008000f00 */
[----:B------:R-:W3:Y:S02]  /*06a0*/  LDG.E.128 R16, desc[UR12][R28.64+0x70] ;  /* 0x0000700c1c107981 */ /* 0x000ee4000c1e1d00 */
[----:B----4-:R-:W-:-:S03]  /*06b0*/  FFMA R20, R20, R24, R15 ;  /* 0x0000001814147223 */ /* 0x010fc6000000000f */
[----:B------:R-:W3:Y:S01]  /*06c0*/  LDG.E.128 R12, desc[UR12][R12.64] ;  /* 0x0000000c0c0c7981 */ /* 0x000ee2000c1e1d00 */
[----:B------:R-:W-:-:S04]  /*06d0*/  FFMA R21, R21, R25, R20 ;  /* 0x0000001915157223 */ /* 0x000fc80000000014 */
[----:B------:R-:W-:-:S04]  /*06e0*/  FFMA R22, R22, R26, R21 ;  /* 0x0000001a16167223 */ /* 0x000fc80000000015 */
[----:B------:R-:W-:-:S04]  /*06f0*/  FFMA R23, R23, R27, R22 ;  /* 0x0000001b17177223 */ /* 0x000fc80000000016 */
[----:B--2---:R-:W-:-:S04]  /*0700*/  FFMA R4, R4, R8, R23 ;  /* 0x0000000804047223 */ /* 0x004fc80000000017 */
[----:B------:R-:W-:-:S04]  /*0710*/  FFMA R5, R5, R9, R4 ;  /* 0x0000000905057223 */ /* 0x000fc80000000004 */
[----:B------:R-:W-:Y:S01]  /*0720*/  FFMA R6, R6, R10, R5 ;  /* 0x0000000a06067223 */ /* 0x000fe20000000005 */
[----:B------:R-:W-:-:S03]  /*0730*/  UIADD3 UR6, UPT, UPT, UR6, 0x8, URZ ;  /* 0x0000000806067890 */ /* 0x000fc6000fffe0ff */
[----:B------:R-:W-:Y:S01]  /*0740*/  FFMA R7, R7, R11, R6 ;  /* 0x0000000b07077223 */ /* 0x000fe20000000006 */
[----:B------:R-:W-:Y:S02]  /*0750*/  UISETP.NE.AND UP1, UPT, UR6, URZ, UPT ;  /* 0x000000ff0600728c */ /* 0x000fe4000bf25270 */
[----:B------:R-:W-:Y:S02]  /*0760*/  UIADD3 UR4, UPT, UPT, UR4, 0x20, URZ ;  /* 0x0000002004047890 */ /* 0x000fe4000fffe0ff */
[----:B------:R-:W-:Y:S02]  /*0770*/  ULEA UR8, UR11, UR8, 0x5 ;  /* 0x000000080b087291 */ /* 0x000fe4000f8e28ff */
[----:B------:R-:W-:Y:S02]  /*0780*/  ULEA UR9, UR11, UR9, 0x5 ;  /* 0x000000090b097291 */ /* 0x000fe4000f8e28ff */
[----:B------:R-:W-:Y:S02]  /*0790*/  ULEA UR15, UR11, UR15, 0x5 ;  /* 0x0000000f0b0f7291 */ /* 0x000fe4000f8e28ff */
[----:B------:R-:W-:-:S02]  /*07a0*/  ULEA UR16, UR11, UR16, 0x5 ;  /* 0x000000100b107291 */ /* 0x000fc4000f8e28ff */
[----:B------:R-:W-:Y:S02]  /*07b0*/  ULEA UR17, UR11, UR17, 0x5 ;  /* 0x000000110b117291 */ /* 0x000fe4000f8e28ff */
[----:B------:R-:W-:Y:S02]  /*07c0*/  ULEA UR18, UR11, UR18, 0x5 ;  /* 0x000000120b127291 */ /* 0x000fe4000f8e28ff */
[----:B------:R-:W-:Y:S02]  /*07d0*/  ULEA UR19, UR11, UR19, 0x5 ;  /* 0x000000130b137291 */ /* 0x000fe4000f8e28ff */
[----:B------:R-:W-:Y:S01]  /*07e0*/  ULEA UR5, UR11, UR5, 0x5 ;  /* 0x000000050b057291 */ /* 0x000fe2000f8e28ff */
[----:B---3--:R-:W-:-:S04]  /*07f0*/  FFMA R12, R16, R12, R7 ;  /* 0x0000000c100c7223 */ /* 0x008fc80000000007 */
[----:B------:R-:W-:-:S04]  /*0800*/  FFMA R13, R17, R13, R12 ;  /* 0x0000000d110d7223 */ /* 0x000fc8000000000c */
[----:B------:R-:W-:-:S04]  /*0810*/  FFMA R14, R18, R14, R13 ;  /* 0x0000000e120e7223 */ /* 0x000fc8000000000d */
[----:B------:R-:W-:Y:S01]  /*0820*/  FFMA R3, R19, R15, R14 ;  /* 0x0000000f13037223 */ /* 0x000fe2000000000e */
[----:B------:R-:W-:Y:S06]  /*0830*/  BRA.U UP1, `(.L_x_7) ;  /* 0xfffffff901a87547 */ /* 0x000fec000b83ffff */
.L_x_6:
[----:B------:R-:W-:Y:S01]  /*0840*/  MOV R28, UR7 ;  /* 0x00000007001c7c02 */ /* 0x000fe20008000f00 */
[----:B------:R-:W-:Y:S06]  /*0850*/  BRA.U !UP0, `(.L_x_5) ;  /* 0x0000000508647547 */ /* 0x000fec000b800000 */
[----:B------:R-:W-:Y:S02]  /*0860*/  UISETP.GE.U32.AND UP0, UPT, UR22, 0x4, UPT ;  /* 0x000000041600788c */ /* 0x000fe4000bf06070 */
[----:B------:R-:W-:-:S07]  /*0870*/  ULOP3.LUT UP1, UR10, UR10, 0x3, URZ, 0xc0, !UPT ;  /* 0x000000030a0a7892 */ /* 0x000fce000f82c0ff */
[----:B------:R-:W-:Y:S05]  /*0880*/  BRA.U !UP0, `(.L_x_8) ;  /* 0x0000000108b07547 */ /* 0x000fea000b800000 */
[----:B------:R-:W1:Y:S01]  /*0890*/  LDCU.64 UR8, c[0x0][0x3a0] ;  /* 0x00007400ff0877ac */ /* 0x000e620008000a00 */
[----:B------:R-:W-:Y:S01]  /*08a0*/  MOV R33, UR4 ;  /* 0x0000000400217c02 */ /* 0x000fe20008000f00 */
[----:B0-----:R-:W-:-:S04]  /*08b0*/  UIMAD UR5, UR4, UR11, URZ ;  /* 0x0000000b040572a4 */ /* 0x001fc8000f8e02ff */
[----:B------:R-:W-:-:S05]  /*08c0*/  IMAD.WIDE.U32 R32, R33, 0x4, R30 ;  /* 0x0000000421207825 */ /* 0x000fca00078e001e */
[----:B------:R-:W2:Y:S04]  /*08d0*/  LDG.E.128 R12, desc[UR12][R32.64] ;  /* 0x0000000c200c7981 */ /* 0x000ea8000c1e1d00 */
[----:B------:R-:W3:Y:S01]  /*08e0*/  LDG.E.128 R4, desc[UR12][R32.64+0x10] ;  /* 0x0000100c20047981 */ /* 0x000ee2000c1e1d00 */
[----:B-1----:R-:W-:-:S03]  /*08f0*/  UIMAD.WIDE UR6, UR5, 0x4, UR8 ;  /* 0x00000004050678a5 */ /* 0x002fc6000f8e0208 */
[----:B------:R-:W4:Y:S03]  /*0900*/  LDG.E.128 R20, desc[UR12][R32.64+0x30] ;  /* 0x0000300c20147981 */ /* 0x000f26000c1e1d00 */
[----:B------:R-:W-:Y:S02]  /*0910*/  MOV R16, UR6 ;  /* 0x0000000600107c02 */ /* 0x000fe40008000f00 */
[----:B------:R-:W-:-:S06]  /*0920*/  MOV R17, UR7 ;  /* 0x0000000700117c02 */ /* 0x000fcc0008000f00 */
[----:B------:R-:W2:Y:S01]  /*0930*/  LDG.E.128 R16, desc[UR12][R16.64] ;  /* 0x0000000c10107981 */ /* 0x000ea2000c1e1d00 */
[----:B------:R-:W-:-:S04]  /*0940*/  ULEA UR6, UR11, UR5, 0x2 ;  /* 0x000000050b067291 */ /* 0x000fc8000f8e10ff */
[----:B------:R-:W-:-:S06]  /*0950*/  UIMAD.WIDE UR6, UR6, 0x4, UR8 ;  /* 0x00000004060678a5 */ /* 0x000fcc000f8e0208 */
[----:B------:R-:W-:Y:S02]  /*0960*/  MOV R8, UR6 ;  /* 0x0000000600087c02 */ /* 0x000fe40008000f00 */
[----:B------:R-:W-:Y:S01]  /*0970*/  MOV R9, UR7 ;  /* 0x0000000700097c02 */ /* 0x000fe20008000f00 */
[----:B------:R-:W-:-:S05]  /*0980*/  ULEA UR5, UR11, UR5, 0x3 ;  /* 0x000000050b057291 */ /* 0x000fca000f8e18ff */
[----:B------:R-:W3:Y:S01]  /*0990*/  LDG.E.128 R8, desc[UR12][R8.64] ;  /* 0x0000000c08087981 */ /* 0x000ee2000c1e1d00 */
[----:B------:R-:W-:Y:S01]  /*09a0*/  UIMAD.WIDE UR6, UR5, 0x4, UR8 ;  /* 0x00000004050678a5 */ /* 0x000fe2000f8e0208 */
[----:B--2---:R-:W-:-:S04]  /*09b0*/  FFMA R12, R12, R16, R3 ;  /* 0x000000100c0c7223 */ /* 0x004fc80000000003 */
[----:B------:R-:W-:Y:S01]  /*09c0*/  FFMA R13, R13, R17, R12 ;  /* 0x000000110d0d7223 */ /* 0x000fe2000000000c */
[----:B------:R-:W-:Y:S02]  /*09d0*/  MOV R16, UR6 ;  /* 0x0000000600107c02 */ /* 0x000fe40008000f00 */
[----:B------:R-:W-:Y:S01]  /*09e0*/  MOV R17, UR7 ;  /* 0x0000000700117c02 */ /* 0x000fe20008000f00 */
[----:B------:R-:W-:Y:S01]  /*09f0*/  FFMA R14, R14, R18, R13 ;  /* 0x000000120e0e7223 */ /* 0x000fe2000000000d */
[----:B------:R-:W-:-:S03]  /*0a00*/  ULEA UR6, UR11, UR5, 0x2 ;  /* 0x000000050b067291 */ /* 0x000fc6000f8e10ff */
[----:B------:R-:W-:Y:S02]  /*0a10*/  FFMA R3, R15, R19, R14 ;  /* 0x000000130f037223 */ /* 0x000fe4000000000e */
[----:B------:R-:W2:Y:S04]  /*0a20*/  LDG.E.128 R12, desc[UR12][R32.64+0x20] ;  /* 0x0000200c200c7981 */ /* 0x000ea8000c1e1d00 */
[----:B------:R-:W2:Y:S01]  /*0a30*/  LDG.E.128 R16, desc[UR12][R16.64] ;  /* 0x0000000c10107981 */ /* 0x000ea2000c1e1d00 */
[----:B------:R-:W-:-:S06]  /*0a40*/  UIMAD.WIDE UR6, UR6, 0x4, UR8 ;  /* 0x00000004060678a5 */ /* 0x000fcc000f8e0208 */
[----:B------:R-:W-:Y:S02]  /*0a50*/  MOV R24, UR6 ;  /* 0x0000000600187c02 */ /* 0x000fe40008000f00 */
[----:B------:R-:W-:-:S06]  /*0a60*/  MOV R25, UR7 ;  /* 0x0000000700197c02 */ /* 0x000fcc0008000f00 */
[----:B------:R-:W4:Y:S01]  /*0a70*/  LDG.E.128 R24, desc[UR12][R24.64] ;  /* 0x0000000c18187981 */ /* 0x000f22000c1e1d00 */
[----:B---3--:R-:W-:-:S04]  /*0a80*/  FFMA R4, R4, R8, R3 ;  /* 0x0000000804047223 */ /* 0x008fc80000000003 */
[----:B------:R-:W-:-:S04]  /*0a90*/  FFMA R5, R5, R9, R4 ;  /* 0x0000000905057223 */ /* 0x000fc80000000004 */
[----:B------:R-:W-:-:S04]  /*0aa0*/  FFMA R6, R6, R10, R5 ;  /* 0x0000000a06067223 */ /* 0x000fc80000000005 */
[----:B------:R-:W-:Y:S01]  /*0ab0*/  FFMA R7, R7, R11, R6 ;  /* 0x0000000b07077223 */ /* 0x000fe20000000006 */
[----:B------:R-:W-:-:S03]  /*0ac0*/  UIADD3 UR4, UPT, UPT, UR4, 0x10, URZ ;  /* 0x0000001004047890 */ /* 0x000fc6000fffe0ff */
[----:B--2---:R-:W-:-:S04]  /*0ad0*/  FFMA R12, R12, R16, R7 ;  /* 0x000000100c0c7223 */ /* 0x004fc80000000007 */
[----:B------:R-:W-:-:S04]  /*0ae0*/  FFMA R13, R13, R17, R12 ;  /* 0x000000110d0d7223 */ /* 0x000fc8000000000c */
[----:B------:R-:W-:-:S04]  /*0af0*/  FFMA R14, R14, R18, R13 ;  /* 0x000000120e0e7223 */ /* 0x000fc8000000000d */
[----:B------:R-:W-:-:S04]  /*0b00*/  FFMA R15, R15, R19, R14 ;  /* 0x000000130f0f7223 */ /* 0x000fc8000000000e */
[----:B----4-:R-:W-:-:S04]  /*0b10*/  FFMA R20, R20, R24, R15 ;  /* 0x0000001814147223 */ /* 0x010fc8000000000f */
[----:B------:R-:W-:-:S04]  /*0b20*/  FFMA R21, R21, R25, R20 ;  /* 0x0000001915157223 */ /* 0x000fc80000000014 */
[----:B------:R-:W-:-:S04]  /*0b30*/  FFMA R22, R22, R26, R21 ;  /* 0x0000001a16167223 */ /* 0x000fc80000000015 */
[----:B------:R-:W-:-:S07]  /*0b40*/  FFMA R3, R23, R27, R22 ;  /* 0x0000001b17037223 */ /* 0x000fce0000000016 */
.L_x_8:
[----:B------:R-:W-:Y:S05]  /*0b50*/  BRA.U !UP1, `(.L_x_5) ;  /* 0x0000000109a47547 */ /* 0x000fea000b800000 */
[----:B------:R-:W-:Y:S01]  /*0b60*/  UISETP.NE.AND UP1, UPT, UR10, 0x1, UPT ;  /* 0x000000010a00788c */ /* 0x000fe2000bf25270 */
[----:B------:R-:W-:-:S05]  /*0b70*/  MOV R33, UR4 ;  /* 0x0000000400217c02 */ /* 0x000fca0008000f00 */
[----:B------:R-:W-:-:S05]  /*0b80*/  PLOP3.LUT P0, PT, PT, PT, UP1, 0x80, 0x8 ;  /* 0x000000000008781c */ /* 0x000fca0003f0f018 */
[----:B------:R-:W1:Y:S01]  /*0b90*/  @UP1 LDCU.64 UR6, c[0x0][0x3a0] ;  /* 0x00007400ff0617ac */ /* 0x000e620008000a00 */
[----:B0-----:R-:W-:Y:S02]  /*0ba0*/  @UP1 UIMAD UR5, UR4, UR11, URZ ;  /* 0x0000000b040512a4 */ /* 0x001fe4000f8e02ff */
[----:B------:R-:W-:-:S05]  /*0bb0*/  ULOP3.LUT UP0, URZ, UR14, 0x4, URZ, 0xc0, !UPT ;  /* 0x000000040eff7892 */ /* 0x000fca000f80c0ff */
[----:B------:R-:W-:-:S05]  /*0bc0*/  @P0 IMAD.WIDE.U32 R32, R33, 0x4, R30 ;  /* 0x0000000421200825 */ /* 0x000fca00078e001e */
[----:B------:R-:W2:Y:S01]  /*0bd0*/  @P0 LDG.E.128 R4, desc[UR12][R32.64] ;  /* 0x0000000c20040981 */ /* 0x000ea2000c1e1d00 */
[----:B-1----:R-:W-:Y:S01]  /*0be0*/  @UP1 UIMAD.WIDE UR8, UR5, 0x4, UR6 ;  /* 0x00000004050818a5 */ /* 0x002fe2000f8e0206 */
[----:B------:R-:W-:Y:S01]  /*0bf0*/  PLOP3.LUT P1, PT, PT, PT, UP0, 0x80, 0x8 ;  /* 0x000000000008781c */ /* 0x000fe20003f2f008 */
[----:B------:R-:W-:Y:S01]  /*0c00*/  @UP1 UIADD3 UR4, UPT, UPT, UR4, 0x8, URZ ;  /* 0x0000000804041890 */ /* 0x000fe2000fffe0ff */
[----:B------:R-:W3:Y:S03]  /*0c10*/  @P0 LDG.E.128 R12, desc[UR12][R32.64+0x10] ;  /* 0x0000100c200c0981 */ /* 0x000ee6000c1e1d00 */
[----:B------:R-:W-:Y:S02]  /*0c20*/  MOV R8, UR8 ;  /* 0x0000000800087c02 */ /* 0x000fe40008000f00 */
[----:B------:R-:W-:Y:S01]  /*0c30*/  MOV R9, UR9 ;  /* 0x0000000900097c02 */ /* 0x000fe20008000f00 */
[----:B------:R-:W-:-:S02]  /*0c40*/  @UP1 ULEA UR5, UR11, UR5, 0x2 ;  /* 0x000000050b051291 */ /* 0x000fc4000f8e10ff */
[----:B------:R-:W0:Y:S03]  /*0c50*/  @!UP0 LDCU.64 UR8, c[0x0][0x3a0] ;  /* 0x00007400ff0887ac */ /* 0x000e260008000a00 */
[----:B------:R-:W2:Y:S01]  /*0c60*/  @P0 LDG.E.128 R8, desc[UR12][R8.64] ;  /* 0x0000000c08080981 */ /* 0x000ea2000c1e1d00 */
[----:B------:R-:W-:-:S06]  /*0c70*/  @UP1 UIMAD.WIDE UR6, UR5, 0x4, UR6 ;  /* 0x00000004050618a5 */ /* 0x000fcc000f8e0206 */
[----:B------:R-:W-:Y:S02]  /*0c80*/  MOV R16, UR6 ;  /* 0x0000000600107c02 */ /* 0x000fe40008000f00 */
[----:B------:R-:W-:Y:S01]  /*0c90*/  MOV R17, UR7 ;  /* 0x0000000700117c02 */ /* 0x000fe20008000f00 */
[----:B------:R-:W-:Y:S02]  /*0ca0*/  @!UP0 UIMAD UR5, UR4, UR11, URZ ;  /* 0x0000000b040582a4 */ /* 0x000fe4000f8e02ff */
[----:B------:R-:W-:-:S03]  /*0cb0*/  MOV R21, UR4 ;  /* 0x0000000400157c02 */ /* 0x000fc60008000f00 */
[----:B------:R-:W3:Y:S01]  /*0cc0*/  @P0 LDG.E.128 R16, desc[UR12][R16.64] ;  /* 0x0000000c10100981 */ /* 0x000ee2000c1e1d00 */
[----:B0-----:R-:W-:Y:S01]  /*0cd0*/  @!UP0 UIMAD.WIDE UR4, UR5, 0x4, UR8 ;  /* 0x00000004050488a5 */ /* 0x001fe2000f8e0208 */
[----:B------:R-:W-:-:S05]  /*0ce0*/  @!P1 IMAD.WIDE.U32 R20, R21, 0x4, R30 ;  /* 0x0000000415149825 */ /* 0x000fca00078e001e */
[----:B------:R-:W-:Y:S01]  /*0cf0*/  MOV R24, UR4 ;  /* 0x0000000400187c02 */ /* 0x000fe20008000f00 */
[----:B------:R-:W4:Y:S01]  /*0d00*/  @!P1 LDG.E.128 R20, desc[UR12][R20.64] ;  /* 0x0000000c14149981 */ /* 0x000f22000c1e1d00 */
[----:B------:R-:W-:-:S06]  /*0d10*/  MOV R25, UR5 ;  /* 0x0000000500197c02 */ /* 0x000fcc0008000f00 */
[----:B------:R-:W4:Y:S01]  /*0d20*/  @!P1 LDG.E.128 R24, desc[UR12][R24.64] ;  /* 0x0000000c18189981 */ /* 0x000f22000c1e1d00 */
[----:B--2---:R-:W-:-:S04]  /*0d30*/  @P0 FFMA R4, R4, R8, R3 ;  /* 0x0000000804040223 */ /* 0x004fc80000000003 */
[----:B------:R-:W-:-:S04]  /*0d40*/  @P0 FFMA R5, R5, R9, R4 ;  /* 0x0000000905050223 */ /* 0x000fc80000000004 */
[----:B------:R-:W-:-:S04]  /*0d50*/  @P0 FFMA R6, R6, R10, R5 ;  /* 0x0000000a06060223 */ /* 0x000fc80000000005 */
[----:B------:R-:W-:-:S04]  /*0d60*/  @P0 FFMA R7, R7, R11, R6 ;  /* 0x0000000b07070223 */ /* 0x000fc80000000006 */
[----:B---3--:R-:W-:-:S04]  /*0d70*/  @P0 FFMA R12, R12, R16, R7 ;  /* 0x000000100c0c0223 */ /* 0x008fc80000000007 */
[----:B------:R-:W-:-:S04]  /*0d80*/  @P0 FFMA R13, R13, R17, R12 ;  /* 0x000000110d0d0223 */ /* 0x000fc8000000000c */
[----:B------:R-:W-:-:S04]  /*0d90*/  @P0 FFMA R14, R14, R18, R13 ;  /* 0x000000120e0e0223 */ /* 0x000fc8000000000d */
[----:B------:R-:W-:-:S04]  /*0da0*/  @P0 FFMA R3, R15, R19, R14 ;  /* 0x000000130f030223 */ /* 0x000fc8000000000e */
[----:B----4-:R-:W-:-:S04]  /*0db0*/  @!P1 FFMA R4, R20, R24, R3 ;  /* 0x0000001814049223 */ /* 0x010fc80000000003 */
[----:B------:R-:W-:-:S04]  /*0dc0*/  @!P1 FFMA R5, R21, R25, R4 ;  /* 0x0000001915059223 */ /* 0x000fc80000000004 */
[----:B------:R-:W-:-:S04]  /*0dd0*/  @!P1 FFMA R22, R22, R26, R5 ;  /* 0x0000001a16169223 */ /* 0x000fc80000000005 */
[----:B------:R-:W-:-:S07]  /*0de0*/  @!P1 FFMA R3, R23, R27, R22 ;  /* 0x0000001b17039223 */ /* 0x000fce0000000016 */
.L_x_5:
[----:B0-----:R-:W-:Y:S05]  /*0df0*/  BSYNC.RECONVERGENT B0 ;  /* 0x0000000000007941 */ /* 0x001fea0003800200 */
.L_x_4:
[----:B------:R-:W-:Y:S01]  /*0e00*/  ISETP.GE.AND P0, PT, R28, UR23, PT ;  /* 0x000000171c007c0c */ /* 0x000fe2000bf06270 */
[----:B------:R-:W-:-:S12]  /*0e10*/  BSSY.RECONVERGENT B0, `(.L_x_9) ;  /* 0x00000b4000007945 */ /* 0x000fd80003800200 */
[----:B------:R-:W-:Y:S05]  /*0e20*/  @P0 BRA `(.L_x_10) ;  /* 0x0000000800c80947 */ /* 0x000fea0003800000 */
[----:B------:R-:W0:Y:S01]  /*0e30*/  LDC.64 R6, c[0x0][0x390] ;  /* 0x0000e400ff067b82 */ /* 0x000e220000000a00 */
[----:B------:R-:W-:Y:S01]  /*0e40*/  IMAD.WIDE R10, R0, 0x4, RZ ;  /* 0x00000004000a7825 */ /* 0x000fe200078e02ff */
[C---:B------:R-:W-:Y:S01]  /*0e50*/  IADD3 R0, PT, PT, R28.reuse, -UR23, RZ ;  /* 0x800000171c007c10 */ /* 0x040fe2000fffe0ff */
[----:B------:R-:W-:Y:S01]  /*0e60*/  BSSY.RECONVERGENT B1, `(.L_x_11) ;  /* 0x0000053000017945 */ /* 0x000fe20003800200 */
[----:B------:R-:W-:Y:S02]  /*0e70*/  IADD3 R4, PT, PT, -R28, UR23, RZ ;  /* 0x000000171c047c10 */ /* 0x000fe4000fffe1ff */
[----:B------:R-:W-:Y:S02]  /*0e80*/  ISETP.GT.U32.AND P1, PT, R0, -0x10, PT ;  /* 0xfffffff00000780c */ /* 0x000fe40003f24070 */
[----:B------:R-:W-:-:S04]  /*0e90*/  LOP3.LUT R5, R4, 0xf, RZ, 0xc0, !PT ;  /* 0x0000000f04057812 */ /* 0x000fc800078ec0ff */
[----:B------:R-:W-:Y:S02]  /*0ea0*/  ISETP.NE.AND P0, PT, R5, RZ, PT ;  /* 0x000000ff0500720c */ /* 0x000fe40003f05270 */
[----:B0-----:R-:W-:-:S04]  /*0eb0*/  IADD3 R12, P2, PT, R10, R6, RZ ;  /* 0x000000060a0c7210 */ /* 0x001fc80007f5e0ff */
[----:B------:R-:W-:Y:S01]  /*0ec0*/  IADD3.X R13, PT, PT, R11, R7, RZ, P2, !PT ;  /* 0x000000070b0d7210 */ /* 0x000fe200017fe4ff */
[----:B------:R-:W-:Y:S08]  /*0ed0*/  @P1 BRA `(.L_x_12) ;  /* 0x00000004002c1947 */ /* 0x000ff00003800000 */
[----:B------:R-:W0:Y:S01]  /*0ee0*/  LDC R9, c[0x0][0x3a8] ;  /* 0x0000ea00ff097b82 */ /* 0x000e220000000800 */
[----:B------:R-:W-:-:S04]  /*0ef0*/  LOP3.LUT R8, R4, 0xfffffff0, RZ, 0xc0, !PT ;  /* 0xfffffff004087812 */ /* 0x000fc800078ec0ff */
[----:B------:R-:W-:Y:S01]  /*0f00*/  IADD3 R8, PT, PT, -R8, RZ, RZ ;  /* 0x000000ff08087210 */ /* 0x000fe20007ffe1ff */
[----:B0-----:R-:W-:-:S07]  /*0f10*/  IMAD R0, R28, R9, RZ ;  /* 0x000000091c007224 */ /* 0x001fce00078e02ff */
.L_x_13:
[----:B------:R-:W0:Y:S01]  /*0f20*/  LDC.64 R30, c[0x0][0x3a0] ;  /* 0x0000e800ff1e7b82 */ /* 0x000e220000000a00 */
[----:B------:R-:W-:-:S05]  /*0f30*/  IMAD.WIDE.U32 R14, R28, 0x4, R12 ;  /* 0x000000041c0e7825 */ /* 0x000fca00078e000c */
[----:B------:R-:W2:Y:S04]  /*0f40*/  LDG.E R16, desc[UR12][R14.64] ;  /* 0x0000000c0e107981 */ /* 0x000ea8000c1e1900 */
[----:B------:R-:W3:Y:S04]  /*0f50*/  LDG.E R18, desc[UR12][R14.64+0x4] ;  /* 0x0000040c0e127981 */ /* 0x000ee8000c1e1900 */
[----:B------:R-:W4:Y:S04]  /*0f60*/  LDG.E R20, desc[UR12][R14.64+0x8] ;  /* 0x0000080c0e147981 */ /* 0x000f28000c1e1900 */
[----:B------:R-:W5:Y:S01]  /*0f70*/  LDG.E R34, desc[UR12][R14.64+0x3c] ;  /* 0x00003c0c0e227981 */ /* 0x000f62000c1e1900 */
[----:B0-----:R-:W-:-:S05]  /*0f80*/  IMAD.WIDE R30, R0, 0x4, R30 ;  /* 0x00000004001e7825 */ /* 0x001fca00078e021e */
[----:B------:R0:W2:Y:S01]  /*0f90*/  LDG.E R17, desc[UR12][R30.64] ;  /* 0x0000000c1e117981 */ /* 0x0000a2000c1e1900 */
[----:B------:R-:W-:-:S05]  /*0fa0*/  IMAD.WIDE R26, R9, 0x4, R30 ;  /* 0x00000004091a7825 */ /* 0x000fca00078e021e */
[----:B------:R-:W3:Y:S01]  /*0fb0*/  LDG.E R19, desc[UR12][R26.64] ;  /* 0x0000000c1a137981 */ /* 0x000ee2000c1e1900 */
[----:B------:R-:W-:-:S05]  /*0fc0*/  IMAD.WIDE R24, R9, 0x4, R26 ;  /* 0x0000000409187825 */ /* 0x000fca00078e021a */
[----:B------:R1:W4:Y:S01]  /*0fd0*/  LDG.E R21, desc[UR12][R24.64] ;  /* 0x0000000c18157981 */ /* 0x000322000c1e1900 */
[----:B------:R-:W-:-:S03]  /*0fe0*/  IMAD.WIDE R22, R9, 0x4, R24 ;  /* 0x0000000409167825 */ /* 0x000fc600078e0218 */
[----:B------:R-:W5:Y:S01]  /*0ff0*/  LDG.E R27, desc[UR12][R14.64+0x18] ;  /* 0x0000180c0e1b7981 */ /* 0x000f62000c1e1900 */
[----:B------:R-:W-:-:S04]  /*1000*/  IMAD.WIDE R32, R9, 0x4, R22 ;  /* 0x0000000409207825 */ /* 0x000fc800078e0216 */
[----:B0-----:R-:W-:-:S04]  /*1010*/  IMAD.WIDE R30, R9, 0x4, R32 ;  /* 0x00000004091e7825 */ /* 0x001fc800078e0220 */
[----:B-1----:R-:W-:-:S04]  /*1020*/  IMAD.WIDE R24, R9, 0x4, R30 ;  /* 0x0000000409187825 */ /* 0x002fc800078e021e */
[----:B--2---:R-:W-:Y:S02]  /*1030*/  FFMA R3, R16, R17, R3 ;  /* 0x0000001110037223 */ /* 0x004fe40000000003 */
[----:B------:R-:W2:Y:S04]  /*1040*/  LDG.E R16, desc[UR12][R22.64] ;  /* 0x0000000c16107981 */ /* 0x000ea8000c1e1900 */
[----:B------:R-:W2:Y:S01]  /*1050*/  LDG.E R17, desc[UR12][R14.64+0xc] ;  /* 0x00000c0c0e117981 */ /* 0x000ea2000c1e1900 */
[----:B---3--:R-:W-:-:S03]  /*1060*/  FFMA R3, R18, R19, R3 ;  /* 0x0000001312037223 */ /* 0x008fc60000000003 */
[----:B------:R-:W3:Y:S04]  /*1070*/  LDG.E R18, desc[UR12][R14.64+0x10] ;  /* 0x0000100c0e127981 */ /* 0x000ee8000c1e1900 */
[----:B------:R0:W3:Y:S01]  /*1080*/  LDG.E R19, desc[UR12][R32.64] ;  /* 0x0000000c20137981 */ /* 0x0000e2000c1e1900 */
[----:B----4-:R-:W-:-:S03]  /*1090*/  FFMA R26, R20, R21, R3 ;  /* 0x00000015141a7223 */ /* 0x010fc60000000003 */
[----:B------:R-:W4:Y:S04]  /*10a0*/  LDG.E R3, desc[UR12][R14.64+0x14] ;  /* 0x0000140c0e037981 */ /* 0x000f28000c1e1900 */
[----:B------:R1:W4:Y:S04]  /*10b0*/  LDG.E R20, desc[UR12][R30.64] ;  /* 0x0000000c1e147981 */ /* 0x000328000c1e1900 */
[----:B------:R-:W5:Y:S01]  /*10c0*/  LDG.E R22, desc[UR12][R24.64] ;  /* 0x0000000c18167981 */ /* 0x000f62000c1e1900 */
[----:B--2---:R-:W-:Y:S01]  /*10d0*/  FFMA R21, R17, R16, R26 ;  /* 0x0000001011157223 */ /* 0x004fe2000000001a */
[----:B------:R-:W-:-:S02]  /*10e0*/  IMAD.WIDE R16, R9, 0x4, R24 ;  /* 0x0000000409107825 */ /* 0x000fc400078e0218 */
[----:B------:R-:W2:Y:S02]  /*10f0*/  LDG.E R25, desc[UR12][R14.64+0x28] ;  /* 0x0000280c0e197981 */ /* 0x000ea4000c1e1900 */
[----:B0-----:R-:W-:-:S04]  /*1100*/  IMAD.WIDE R32, R9, 0x4, R16 ;  /* 0x0000000409207825 */ /* 0x001fc800078e0210 */
[----:B---3--:R-:W-:Y:S02]  /*1110*/  FFMA R26, R18, R19, R21 ;  /* 0x00000013121a7223 */ /* 0x008fe40000000015 */
[----:B------:R0:W3:Y:S01]  /*1120*/  LDG.E R19, desc[UR12][R16.64] ;  /* 0x0000000c10137981 */ /* 0x0000e2000c1e1900 */
[----:B-1----:R-:W-:-:S03]  /*1130*/  IMAD.WIDE R30, R9, 0x4, R32 ;  /* 0x00000004091e7825 */ /* 0x002fc600078e0220 */
[----:B------:R-:W3:Y:S01]  /*1140*/  LDG.E R18, desc[UR12][R14.64+0x1c] ;  /* 0x00001c0c0e127981 */ /* 0x000ee2000c1e1900 */
[----:B----4-:R-:W-:-:S03]  /*1150*/  FFMA R26, R3, R20, R26 ;  /* 0x00000014031a7223 */ /* 0x010fc6000000001a */
[----:B------:R-:W4:Y:S01]  /*1160*/  LDG.E R20, desc[UR12][R14.64+0x20] ;  /* 0x0000200c0e147981 */ /* 0x000f22000c1e1900 */
[----:B-----5:R-:W-:-:S03]  /*1170*/  FFMA R27, R27, R22, R26 ;  /* 0x000000161b1b7223 */ /* 0x020fc6000000001a */
[----:B------:R-:W4:Y:S01]  /*1180*/  LDG.E R3, desc[UR12][R32.64] ;  /* 0x0000000c20037981 */ /* 0x000f22000c1e1900 */
[----:B------:R-:W-:-:S03]  /*1190*/  IMAD.WIDE R22, R9, 0x4, R30 ;  /* 0x0000000409167825 */ /* 0x000fc600078e021e */
[----:B------:R-:W5:Y:S04]  /*11a0*/  LDG.E R21, desc[UR12][R14.64+0x24] ;  /* 0x0000240c0e157981 */ /* 0x000f68000c1e1900 */
[----:B------:R-:W5:Y:S04]  /*11b0*/  LDG.E R24, desc[UR12][R30.64] ;  /* 0x0000000c1e187981 */ /* 0x000f68000c1e1900 */
[----:B------:R-:W2:Y:S01]  /*11c0*/  LDG.E R26, desc[UR12][R22.64] ;  /* 0x0000000c161a7981 */ /* 0x000ea2000c1e1900 */
[----:B0-----:R-:W-:-:S03]  /*11d0*/  IMAD.WIDE R16, R9, 0x4, R22 ;  /* 0x0000000409107825 */ /* 0x001fc600078e0216 */
[----:B------:R-:W2:Y:S01]  /*11e0*/  LDG.E R30, desc[UR12][R14.64+0x38] ;  /* 0x0000380c0e1e7981 */ /* 0x000ea2000c1e1900 */
[----:B---3--:R-:W-:Y:S01]  /*11f0*/  FFMA R27, R18, R19, R27 ;  /* 0x00000013121b7223 */ /* 0x008fe2000000001b */
[C---:B------:R-:W-:Y:S02]  /*1200*/  IMAD.WIDE R18, R9.reuse, 0x4, R16 ;  /* 0x0000000409127825 */ /* 0x040fe400078e0210 */
[----:B------:R-:W3:Y:S02]  /*1210*/  LDG.E R16, desc[UR12][R16.64] ;  /* 0x0000000c10107981 */ /* 0x000ee4000c1e1900 */
[----:B----4-:R-:W-:Y:S01]  /*1220*/  FFMA R20, R20, R3, R27 ;  /* 0x0000000314147223 */ /* 0x010fe2000000001b */
[----:B------:R-:W-:Y:S01]  /*1230*/  IMAD.WIDE R32, R9, 0x4, R18 ;  /* 0x0000000409207825 */ /* 0x000fe200078e0212 */
[----:B------:R-:W3:Y:S04]  /*1240*/  LDG.E R3, desc[UR12][R14.64+0x2c] ;  /* 0x00002c0c0e037981 */ /* 0x000ee8000c1e1900 */
[----:B------:R-:W4:Y:S01]  /*1250*/  LDG.E R18, desc[UR12][R18.64] ;  /* 0x0000000c12127981 */ /* 0x000f22000c1e1900 */
[----:B-----5:R-:W-:Y:S01]  /*1260*/  FFMA R24, R21, R24, R20 ;  /* 0x0000001815187223 */ /* 0x020fe20000000014 */
[----:B------:R-:W-:-:S02]  /*1270*/  IMAD.WIDE R20, R9, 0x4, R32 ;  /* 0x0000000409147825 */ /* 0x000fc400078e0220 */
[----:B------:R-:W5:Y:S02]  /*1280*/  LDG.E R17, desc[UR12][R14.64+0x34] ;  /* 0x0000340c0e117981 */ /* 0x000f64000c1e1900 */
[----:B--2---:R-:W-:Y:S02]  /*1290*/  FFMA R26, R25, R26, R24 ;  /* 0x0000001a191a7223 */ /* 0x004fe40000000018 */
[----:B------:R-:W4:Y:S01]  /*12a0*/  LDG.E R25, desc[UR12][R14.64+0x30] ;  /* 0x0000300c0e197981 */ /* 0x000f22000c1e1900 */
[----:B------:R-:W-:-:S03]  /*12b0*/  IMAD.WIDE R22, R9, 0x4, R20 ;  /* 0x0000000409167825 */ /* 0x000fc600078e0214 */
[----:B------:R-:W5:Y:S04]  /*12c0*/  LDG.E R32, desc[UR12][R32.64] ;  /* 0x0000000c20207981 */ /* 0x000f68000c1e1900 */
[----:B------:R-:W2:Y:S04]  /*12d0*/  LDG.E R24, desc[UR12][R20.64] ;  /* 0x0000000c14187981 */ /* 0x000ea8000c1e1900 */
[----:B------:R-:W2:Y:S01]  /*12e0*/  LDG.E R22, desc[UR12][R22.64] ;  /* 0x0000000c16167981 */ /* 0x000ea2000c1e1900 */
[----:B------:R-:W-:-:S04]  /*12f0*/  IADD3 R8, PT, PT, R8, 0x10, RZ ;  /* 0x0000001008087810 */ /* 0x000fc80007ffe0ff */
[----:B------:R-:W-:Y:S02]  /*1300*/  ISETP.NE.AND P1, PT, R8, RZ, PT ;  /* 0x000000ff0800720c */ /* 0x000fe40003f25270 */
[----:B------:R-:W-:Y:S02]  /*1310*/  IADD3 R28, PT, PT, R28, 0x10, RZ ;  /* 0x000000101c1c7810 */ /* 0x000fe40007ffe0ff */
[----:B------:R-:W-:Y:S01]  /*1320*/  LEA R0, R9, R0, 0x4 ;  /* 0x0000000009007211 */ /* 0x000fe200078e20ff */
[----:B---3--:R-:W-:-:S04]  /*1330*/  FFMA R16, R3, R16, R26 ;  /* 0x0000001003107223 */ /* 0x008fc8000000001a */
[----:B----4-:R-:W-:-:S04]  /*1340*/  FFMA R16, R25, R18, R16 ;  /* 0x0000001219107223 */ /* 0x010fc80000000010 */
[----:B-----5:R-:W-:-:S04]  /*1350*/  FFMA R17, R17, R32, R16 ;  /* 0x0000002011117223 */ /* 0x020fc80000000010 */
[----:B--2---:R-:W-:-:S04]  /*1360*/  FFMA R17, R30, R24, R17 ;  /* 0x000000181e117223 */ /* 0x004fc80000000011 */
[----:B------:R-:W-:Y:S01]  /*1370*/  FFMA R3, R34, R22, R17 ;  /* 0x0000001622037223 */ /* 0x000fe20000000011 */
[----:B------:R-:W-:Y:S06]  /*1380*/  @P1 BRA `(.L_x_13) ;  /* 0xfffffff800e41947 */ /* 0x000fec000383ffff */
.L_x_12:
[----:B------:R-:W-:Y:S05]  /*1390*/  BSYNC.RECONVERGENT B1 ;  /* 0x0000000000017941 */ /* 0x000fea0003800200 */
.L_x_11:
[----:B------:R-:W-:Y:S05]  /*13a0*/  @!P0 BRA `(.L_x_10) ;  /* 0x0000000400688947 */ /* 0x000fea0003800000 */
[----:B------:R-:W-:Y:S01]  /*13b0*/  ISETP.GE.U32.AND P0, PT, R5, 0x8, PT ;  /* 0x000000080500780c */ /* 0x000fe20003f06070 */
[----:B------:R-:W-:Y:S01]  /*13c0*/  BSSY.RECONVERGENT B1, `(.L_x_14) ;  /* 0x0000029000017945 */ /* 0x000fe20003800200 */
[----:B------:R-:W-:-:S04]  /*13d0*/  LOP3.LUT R22, R4, 0x7, RZ, 0xc0, !PT ;  /* 0x0000000704167812 */ /* 0x000fc800078ec0ff */
[----:B------:R-:W-:-:S07]  /*13e0*/  ISETP.NE.AND P1, PT, R22, RZ, PT ;  /* 0x000000ff1600720c */ /* 0x000fce0003f25270 */
[----:B------:R-:W-:Y:S06]  /*13f0*/  @!P0 BRA `(.L_x_15) ;  /* 0x0000000000948947 */ /* 0x000fec0003800000 */
[----:B------:R-:W0:Y:S01]  /*1400*/  LDC R5, c[0x0][0x3a8] ;  /* 0x0000ea00ff057b82 */ /* 0x000e220000000800 */
[----:B------:R-:W-:-:S05]  /*1410*/  IMAD.WIDE.U32 R14, R28, 0x4, R12 ;  /* 0x000000041c0e7825 */ /* 0x000fca00078e000c */
[----:B------:R-:W2:Y:S02]  /*1420*/  LDG.E R18, desc[UR12][R14.64] ;  /* 0x0000000c0e127981 */ /* 0x000ea4000c1e1900 */
[----:B------:R-:W1:Y:S02]  /*1430*/  LDC.64 R30, c[0x0][0x3a0] ;  /* 0x0000e800ff1e7b82 */ /* 0x000e640000000a00 */
[----:B------:R-:W3:Y:S04]  /*1440*/  LDG.E R0, desc[UR12][R14.64+0x4] ;  /* 0x0000040c0e007981 */ /* 0x000ee8000c1e1900 */
[----:B------:R-:W4:Y:S04]  /*1450*/  LDG.E R23, desc[UR12][R14.64+0x8] ;  /* 0x0000080c0e177981 */ /* 0x000f28000c1e1900 */
[----:B------:R-:W5:Y:S01]  /*1460*/  LDG.E R32, desc[UR12][R14.64+0x18] ;  /* 0x0000180c0e207981 */ /* 0x000f62000c1e1900 */
[----:B0-----:R-:W-:-:S04]  /*1470*/  IMAD R9, R28, R5, RZ ;  /* 0x000000051c097224 */ /* 0x001fc800078e02ff */
[----:B-1----:R-:W-:-:S05]  /*1480*/  IMAD.WIDE R30, R9, 0x4, R30 ;  /* 0x00000004091e7825 */ /* 0x002fca00078e021e */
[----:B------:R-:W2:Y:S01]  /*1490*/  LDG.E R19, desc[UR12][R30.64] ;  /* 0x0000000c1e137981 */ /* 0x000ea2000c1e1900 */
[----:B------:R-:W-:-:S05]  /*14a0*/  IMAD.WIDE R26, R5, 0x4, R30 ;  /* 0x00000004051a7825 */ /* 0x000fca00078e021e */
[----:B------:R-:W3:Y:S01]  /*14b0*/  LDG.E R25, desc[UR12][R26.64] ;  /* 0x0000000c1a197981 */ /* 0x000ee2000c1e1900 */
[----:B------:R-:W-:-:S03]  /*14c0*/  IMAD.WIDE R20, R5, 0x4, R26 ;  /* 0x0000000405147825 */ /* 0x000fc600078e021a */
[----:B------:R-:W5:Y:S01]  /*14d0*/  LDG.E R30, desc[UR12][R14.64+0x14] ;  /* 0x0000140c0e1e7981 */ /* 0x000f62000c1e1900 */
[----:B------:R-:W-:-:S03]  /*14e0*/  IMAD.WIDE R16, R5, 0x4, R20 ;  /* 0x0000000405107825 */ /* 0x000fc600078e0214 */
[----:B------:R-:W4:Y:S01]  /*14f0*/  LDG.E R20, desc[UR12][R20.64] ;  /* 0x0000000c14147981 */ /* 0x000f22000c1e1900 */
[----:B------:R-:W-:-:S03]  /*1500*/  IMAD.WIDE R8, R5, 0x4, R16 ;  /* 0x0000000405087825 */ /* 0x000fc600078e0210 */
[----:B------:R-:W5:Y:S01]  /*1510*/  LDG.E R16, desc[UR12][R16.64] ;  /* 0x0000000c10107981 */ /* 0x000f62000c1e1900 */
[----:B--2---:R-:W-:Y:S01]  /*1520*/  FFMA R29, R18, R19, R3 ;  /* 0x00000013121d7223 */ /* 0x004fe20000000003 */
[C---:B------:R-:W-:Y:S02]  /*1530*/  IMAD.WIDE R18, R5.reuse, 0x4, R8 ;  /* 0x0000000405127825 */ /* 0x040fe400078e0208 */
[----:B------:R-:W5:Y:S02]  /*1540*/  LDG.E R3, desc[UR12][R14.64+0xc] ;  /* 0x00000c0c0e037981 */ /* 0x000f64000c1e1900 */
[----:B---3--:R-:W-:Y:S02]  /*1550*/  FFMA R0, R0, R25, R29 ;  /* 0x0000001900007223 */ /* 0x008fe4000000001d */
[----:B------:R-:W2:Y:S01]  /*1560*/  LDG.E R8, desc[UR12][R8.64] ;  /* 0x0000000c08087981 */ /* 0x000ea2000c1e1900 */
[----:B------:R-:W-:-:S03]  /*1570*/  IMAD.WIDE R24, R5, 0x4, R18 ;  /* 0x0000000405187825 */ /* 0x000fc600078e0212 */
[----:B------:R-:W2:Y:S04]  /*1580*/  LDG.E R29, desc[UR12][R14.64+0x10] ;  /* 0x0000100c0e1d7981 */ /* 0x000ea8000c1e1900 */
[----:B------:R-:W3:Y:S01]  /*1590*/  LDG.E R19, desc[UR12][R18.64] ;  /* 0x0000000c12137981 */ /* 0x000ee2000c1e1900 */
[----:B------:R-:W-:-:S03]  /*15a0*/  IMAD.WIDE R26, R5, 0x4, R24 ;  /* 0x00000004051a7825 */ /* 0x000fc600078e0218 */
[----:B------:R-:W3:Y:S04]  /*15b0*/  LDG.E R21, desc[UR12][R24.64] ;  /* 0x0000000c18157981 */ /* 0x000ee8000c1e1900 */
[----:B------:R-:W3:Y:S04]  /*15c0*/  LDG.E R5, desc[UR12][R14.64+0x1c] ;  /* 0x00001c0c0e057981 */ /* 0x000ee8000c1e1900 */
[----:B------:R-:W3:Y:S01]  /*15d0*/  LDG.E R26, desc[UR12][R26.64] ;  /* 0x0000000c1a1a7981 */ /* 0x000ee2000c1e1900 */
[----:B----4-:R-:W-:Y:S01]  /*15e0*/  FFMA R0, R23, R20, R0 ;  /* 0x0000001417007223 */ /* 0x010fe20000000000 */
[----:B------:R-:W-:-:S03]  /*15f0*/  IADD3 R28, PT, PT, R28, 0x8, RZ ;  /* 0x000000081c1c7810 */ /* 0x000fc60007ffe0ff */
[----:B-----5:R-:W-:-:S04]  /*1600*/  FFMA R0, R3, R16, R0 ;  /* 0x0000001003007223 */ /* 0x020fc80000000000 */
[----:B--2---:R-:W-:-:S04]  /*1610*/  FFMA R29, R29, R8, R0 ;  /* 0x000000081d1d7223 */ /* 0x004fc80000000000 */
[----:B---3--:R-:W-:-:S04]  /*1620*/  FFMA R29, R30, R19, R29 ;  /* 0x000000131e1d7223 */ /* 0x008fc8000000001d */
[----:B------:R-:W-:-:S04]  /*1630*/  FFMA R32, R32, R21, R29 ;  /* 0x0000001520207223 */ /* 0x000fc8000000001d */
[----:B------:R-:W-:-:S07]  /*1640*/  FFMA R3, R5, R26, R32 ;  /* 0x0000001a05037223 */ /* 0x000fce0000000020 */
.L_x_15:
[----:B------:R-:W-:Y:S05]  /*1650*/  BSYNC.RECONVERGENT B1 ;  /* 0x0000000000017941 */ /* 0x000fea0003800200 */
.L_x_14:
        /* <DEDUP_REMOVED lines=14> */
[----:B-1----:R-:W-:-:S04]  /*1740*/  IMAD.WIDE R14, R15, 0x4, R4 ;  /* 0x000000040f0e7825 */ /* 0x002fc800078e0204 */
[C---:B------:R-:W-:Y:S02]  /*1750*/  IMAD.WIDE R16, R9.reuse, 0x4, R14 ;  /* 0x0000000409107825 */ /* 0x040fe400078e020e */
[----:B------:R-:W2:Y:S02]  /*1760*/  LDG.E R14, desc[UR12][R14.64] ;  /* 0x0000000c0e0e7981 */ /* 0x000ea4000c1e1900 */
[C---:B------:R-:W-:Y:S02]  /*1770*/  IMAD.WIDE R4, R9.reuse, 0x4, R16 ;  /* 0x0000000409047825 */ /* 0x040fe400078e0210 */
[----:B------:R-:W3:Y:S02]  /*1780*/  LDG.E R16, desc[UR12][R16.64] ;  /* 0x0000000c10107981 */ /* 0x000ee4000c1e1900 */
[----:B------:R-:W-:Y:S02]  /*1790*/  IMAD.WIDE R8, R9, 0x4, R4 ;  /* 0x0000000409087825 */ /* 0x000fe400078e0204 */
[----:B------:R-:W4:Y:S04]  /*17a0*/  LDG.E R20, desc[UR12][R4.64] ;  /* 0x0000000c04147981 */ /* 0x000f28000c1e1900 */
[----:B------:R-:W5:Y:S01]  /*17b0*/  LDG.E R8, desc[UR12][R8.64] ;  /* 0x0000000c08087981 */ /* 0x000f62000c1e1900 */
[----:B------:R-:W-:Y:S01]  /*17c0*/  IADD3 R28, PT, PT, R28, 0x4, RZ ;  /* 0x000000041c1c7810 */ /* 0x000fe20007ffe0ff */
[----:B--2---:R-:W-:-:S04]  /*17d0*/  FFMA R18, R18, R14, R3 ;  /* 0x0000000e12127223 */ /* 0x004fc80000000003 */
[----:B---3--:R-:W-:-:S04]  /*17e0*/  FFMA R18, R19, R16, R18 ;  /* 0x0000001013127223 */ /* 0x008fc80000000012 */
[----:B----4-:R-:W-:-:S04]  /*17f0*/  FFMA R18, R21, R20, R18 ;  /* 0x0000001415127223 */ /* 0x010fc80000000012 */
[----:B-----5:R-:W-:-:S07]  /*1800*/  FFMA R3, R23, R8, R18 ;  /* 0x0000000817037223 */ /* 0x020fce0000000012 */
.L_x_17:
[----:B------:R-:W-:Y:S05]  /*1810*/  BSYNC.RECONVERGENT B1 ;  /* 0x0000000000017941 */ /* 0x000fea0003800200 */
.L_x_16:
[----:B------:R-:W-:Y:S05]  /*1820*/  @!P1 BRA `(.L_x_10) ;  /* 0x0000000000489947 */ /* 0x000fea0003800000 */
[----:B------:R-:W0:Y:S01]  /*1830*/  LDC R12, c[0x0][0x3a8] ;  /* 0x0000ea00ff0c7b82 */ /* 0x000e220000000800 */
[----:B------:R-:W-:Y:S01]  /*1840*/  IMAD.WIDE.U32 R10, R28, 0x4, R10 ;  /* 0x000000041c0a7825 */ /* 0x000fe200078e000a */
[----:B------:R-:W-:Y:S02]  /*1850*/  IADD3 R0, PT, PT, -R0, RZ, RZ ;  /* 0x000000ff00007210 */ /* 0x000fe40007ffe1ff */
[----:B------:R-:W-:-:S04]  /*1860*/  IADD3 R10, P0, PT, R10, R6, RZ ;  /* 0x000000060a0a7210 */ /* 0x000fc80007f1e0ff */
[----:B------:R-:W1:Y:S01]  /*1870*/  LDC.64 R4, c[0x0][0x3a0] ;  /* 0x0000e800ff047b82 */ /* 0x000e620000000a00 */
[----:B------:R-:W-:Y:S01]  /*1880*/  IADD3.X R9, PT, PT, R11, R7, RZ, P0, !PT ;  /* 0x000000070b097210 */ /* 0x000fe200007fe4ff */
[----:B0-----:R-:W-:-:S07]  /*1890*/  IMAD R11, R28, R12, RZ ;  /* 0x0000000c1c0b7224 */ /* 0x001fce00078e02ff */
.L_x_18:
[----:B-1----:R-:W-:Y:S01]  /*18a0*/  IMAD.WIDE R6, R11, 0x4, R4 ;  /* 0x000000040b067825 */ /* 0x002fe200078e0204 */
[----:B------:R-:W-:-:S05]  /*18b0*/  MOV R8, R10 ;  /* 0x0000000a00087202 */ /* 0x000fca0000000f00 */
[----:B------:R-:W2:Y:S04]  /*18c0*/  LDG.E R6, desc[UR12][R6.64] ;  /* 0x0000000c06067981 */ /* 0x000ea8000c1e1900 */
[----:B------:R0:W2:Y:S01]  /*18d0*/  LDG.E R8, desc[UR12][R8.64] ;  /* 0x0000000c08087981 */ /* 0x0000a2000c1e1900 */
[----:B------:R-:W-:-:S04]  /*18e0*/  IADD3 R0, PT, PT, R0, 0x1, RZ ;  /* 0x0000000100007810 */ /* 0x000fc80007ffe0ff */
[----:B------:R-:W-:Y:S02]  /*18f0*/  ISETP.NE.AND P0, PT, R0, RZ, PT ;  /* 0x000000ff0000720c */ /* 0x000fe40003f05270 */
[----:B------:R-:W-:Y:S02]  /*1900*/  IADD3 R10, P1, PT, R10, 0x4, RZ ;  /* 0x000000040a0a7810 */ /* 0x000fe40007f3e0ff */
[----:B------:R-:W-:Y:S02]  /*1910*/  IADD3 R11, PT, PT, R11, R12, RZ ;  /* 0x0000000c0b0b7210 */ /* 0x000fe40007ffe0ff */
[----:B0-----:R-:W-:Y:S01]  /*1920*/  IADD3.X R9, PT, PT, RZ, R9, RZ, P1, !PT ;  /* 0x00000009ff097210 */ /* 0x001fe20000ffe4ff */
[----:B--2---:R-:W-:-:S06]  /*1930*/  FFMA R3, R8, R6, R3 ;  /* 0x0000000608037223 */ /* 0x004fcc0000000003 */
[----:B------:R-:W-:Y:S05]  /*1940*/  @P0 BRA `(.L_x_18) ;  /* 0xfffffffc00d40947 */ /* 0x000fea000383ffff */
.L_x_10:
[----:B------:R-:W-:Y:S05]  /*1950*/  BSYNC.RECONVERGENT B0 ;  /* 0x0000000000007941 */ /* 0x000fea0003800200 */
.L_x_9:
[----:B------:R-:W0:Y:S01]  /*1960*/  LDC.64 R4, c[0x0][0x3b0] ;  /* 0x0000ec00ff047b82 */ /* 0x000e220000000a00 */
[----:B------:R-:W1:Y:S01]  /*1970*/  LDCU UR4, c[0x0][0x3b8] ;  /* 0x00007700ff0477ac */ /* 0x000e620008000800 */
[----:B------:R-:W2:Y:S01]  /*1980*/  LDCU UR5, c[0x0][0x388] ;  /* 0x00007100ff0577ac */ /* 0x000ea20008000800 */
[----:B-1----:R-:W-:Y:S01]  /*1990*/  IMAD R7, R2, UR4, RZ ;  /* 0x0000000402077c24 */ /* 0x002fe2000f8e02ff */
[----:B------:R-:W1:Y:S03]  /*19a0*/  LDCU UR4, c[0x0][0x3ac] ;  /* 0x00007580ff0477ac */ /* 0x000e660008000800 */
[----:B0-----:R-:W-:-:S05]  /*19b0*/  IMAD.WIDE R4, R7, 0x4, R4 ;  /* 0x0000000407047825 */ /* 0x001fca00078e0204 */
[----:B------:R-:W1:Y:S02]  /*19c0*/  LDG.E R0, desc[UR12][R4.64] ;  /* 0x0000000c04007981 */ /* 0x000e64000c1e1900 */
[----:B-1----:R-:W-:-:S04]  /*19d0*/  FMUL R0, R0, UR4 ;  /* 0x0000000400007c20 */ /* 0x002fc80008400000 */
[----:B--2---:R-:W-:-:S05]  /*19e0*/  FFMA R3, R3, UR5, R0 ;  /* 0x0000000503037c23 */ /* 0x004fca0008000000 */
[----:B------:R-:W-:Y:S01]  /*19f0*/  STG.E desc[UR12][R4.64], R3 ;  /* 0x0000000304007986 */ /* 0x000fe2000c10190c */
[----:B------:R-:W-:Y:S05]  /*1a00*/  EXIT ;  /* 0x000000000000794d */ /* 0x000fea0003800000 */
.L_x_19:
        /* <DEDUP_REMOVED lines=15> */
.L_x_21:


//--------------------- .nv.shared.reserved.0     --------------------------
	.section	.nv.shared.reserved.0,"aw",@nobits
	.weak		__nv_reservedSMEM_offset_0_alias
	.size		__nv_reservedSMEM_offset_0_alias, 0, 64
	.other		__nv_reservedSMEM_offset_0_alias,@"STO_CUDA_RESERVED_SHARED STV_DEFAULT"
__nv_reservedSMEM_offset_0_alias:
	.zero		0
	.zero		64


//--------------------- .nv.constant0._Z26gemv_kernel_v2_warp_reduceiifPKfiS0_ifPfi --------------------------
	.section	.nv.constant0._Z26gemv_kernel_v2_warp_reduceiifPKfiS0_ifPfi,"a",@progbits
	.sectionflags	@""
	.align	4
.nv.constant0._Z26gemv_kernel_v2_warp_reduceiifPKfiS0_ifPfi:
	.zero		956


//--------------------- .nv.constant0._Z14gemv_kernel_v2iifPKfiS0_ifPfi --------------------------
	.section	.nv.constant0._Z14gemv_kernel_v2iifPKfiS0_ifPfi,"a",@progbits
	.sectionflags	@""
	.align	4
.nv.constant0._Z14gemv_kernel_v2iifPKfiS0_ifPfi:
	.zero		956


//--------------------- SYMBOLS --------------------------

	.type		.nv.reservedSmem.offset0,@object
	.size		.nv.reservedSmem.offset0,0x4
